	.target	sm_90a

	.elftype	@"ET_EXEC"


//--------------------- .note.nv.tkinfo           --------------------------
	.section	.note.nv.tkinfo,"",@"SHT_NOTE"
	.sectionflags	@"SHF_NOTE_NV_TKINFO"
	.tkinfo
        /*0018*/ 	.word	0x00000002
        /*0030*/ 	.string	""
        /*0030*/ 	.string	"ptxas"
        /*0030*/ 	.string	"Cuda compilation tools, release 13.0, V13.0.88"
        /*0030*/ 	.string	"Build cuda_13.0.r13.0/compiler.36424714_0"
        /*0030*/ 	.string	"-arch sm_90a -m 64 "



//--------------------- .note.nv.cuinfo           --------------------------
	.section	.note.nv.cuinfo,"",@"SHT_NOTE"
	.sectionflags	@"SHF_NOTE_NV_CUINFO"
        /*0018*/ 	.short	0x0002
        /*001a*/ 	.short	0x005a
        /*001c*/ 	.short	0x0082
	.zero		2


//--------------------- .nv.info                  --------------------------
	.section	.nv.info,"",@"SHT_CUDA_INFO"
	.align	4


	//----- nvinfo : EIATTR_REGCOUNT
	.align		4
        /*0000*/ 	.byte	0x04, 0x2f
        /*0002*/ 	.short	(.L_15 - .L_14)
	.align		4
.L_14:
        /*0004*/ 	.word	index@(_ZN7cutlass13device_kernelINS_4gemm6kernel13GemmUniversalIN4cute5tupleIJiiiiEEENS1_10collective13CollectiveMmaINS1_34MainloopSm90TmaGmmaWarpSpecializedILi4ENS5_IJNS4_1CILi1EEENSA_ILi8EEESB_EEENS1_35KernelTmaWarpSpecializedCooperativeEEENS5_IJNSA_ILi128EEENSA_ILi256EEENSA_ILi64EEEEEENS_10bfloat16_tENS5_IJlSB_lEEESK_SL_NS4_8TiledMMAINS4_8MMA_AtomIJNS4_4SM904GMMA28MMA_64x256x16_F32BF16BF16_SSILNSP_5MajorE0ELSR_0ELNSP_7ScaleInE1ELSS_1EEEEEENS4_6LayoutINS5_IJNSA_ILi2EEESB_SB_EEENS5_IJSB_NSA_ILi0EEESY_EEEEENS5_IJNS4_10UnderscoreES11_S11_EEEEENS4_23SM90_TMA_LOAD_MULTICASTENS4_14ComposedLayoutINS4_7SwizzleILi3ELi4ELi3EEENS4_18smem_ptr_flag_bitsILi16EEENSV_INS5_IJSC_SI_EEENS5_IJSI_SB_EEEEEEEvNS4_8identityENS4_13SM90_TMA_LOADES1D_vS1E_EENS_8epilogue10collective6detail29Sm90TmaWarpSpecializedAdapterINS1I_15DefaultEpilogueISK_SL_SL_NS1H_6thread17LinearCombinationISK_Li1EffLNS1M_9ScaleType4KindE0ELNS_15FloatRoundStyleE2ESK_EENS1_15EpilogueDefaultEEEEEvvEEEEvNT_6ParamsE)
        /*0008*/ 	.word	0x000000a8


	//----- nvinfo : EIATTR_FRAME_SIZE
	.align		4
.L_15:
        /*000c*/ 	.byte	0x04, 0x11
        /*000e*/ 	.short	(.L_17 - .L_16)
	.align		4
.L_16:
        /*0010*/ 	.word	index@(_ZN7cutlass13device_kernelINS_4gemm6kernel13GemmUniversalIN4cute5tupleIJiiiiEEENS1_10collective13CollectiveMmaINS1_34MainloopSm90TmaGmmaWarpSpecializedILi4ENS5_IJNS4_1CILi1EEENSA_ILi8EEESB_EEENS1_35KernelTmaWarpSpecializedCooperativeEEENS5_IJNSA_ILi128EEENSA_ILi256EEENSA_ILi64EEEEEENS_10bfloat16_tENS5_IJlSB_lEEESK_SL_NS4_8TiledMMAINS4_8MMA_AtomIJNS4_4SM904GMMA28MMA_64x256x16_F32BF16BF16_SSILNSP_5MajorE0ELSR_0ELNSP_7ScaleInE1ELSS_1EEEEEENS4_6LayoutINS5_IJNSA_ILi2EEESB_SB_EEENS5_IJSB_NSA_ILi0EEESY_EEEEENS5_IJNS4_10UnderscoreES11_S11_EEEEENS4_23SM90_TMA_LOAD_MULTICASTENS4_14ComposedLayoutINS4_7SwizzleILi3ELi4ELi3EEENS4_18smem_ptr_flag_bitsILi16EEENSV_INS5_IJSC_SI_EEENS5_IJSI_SB_EEEEEEEvNS4_8identityENS4_13SM90_TMA_LOADES1D_vS1E_EENS_8epilogue10collective6detail29Sm90TmaWarpSpecializedAdapterINS1I_15DefaultEpilogueISK_SL_SL_NS1H_6thread17LinearCombinationISK_Li1EffLNS1M_9ScaleType4KindE0ELNS_15FloatRoundStyleE2ESK_EENS1_15EpilogueDefaultEEEEEvvEEEEvNT_6ParamsE)
        /*0014*/ 	.word	0x00000000


	//----- nvinfo : EIATTR_MIN_STACK_SIZE
	.align		4
.L_17:
        /*0018*/ 	.byte	0x04, 0x12
        /*001a*/ 	.short	(.L_19 - .L_18)
	.align		4
.L_18:
        /*001c*/ 	.word	index@(_ZN7cutlass13device_kernelINS_4gemm6kernel13GemmUniversalIN4cute5tupleIJiiiiEEENS1_10collective13CollectiveMmaINS1_34MainloopSm90TmaGmmaWarpSpecializedILi4ENS5_IJNS4_1CILi1EEENSA_ILi8EEESB_EEENS1_35KernelTmaWarpSpecializedCooperativeEEENS5_IJNSA_ILi128EEENSA_ILi256EEENSA_ILi64EEEEEENS_10bfloat16_tENS5_IJlSB_lEEESK_SL_NS4_8TiledMMAINS4_8MMA_AtomIJNS4_4SM904GMMA28MMA_64x256x16_F32BF16BF16_SSILNSP_5MajorE0ELSR_0ELNSP_7ScaleInE1ELSS_1EEEEEENS4_6LayoutINS5_IJNSA_ILi2EEESB_SB_EEENS5_IJSB_NSA_ILi0EEESY_EEEEENS5_IJNS4_10UnderscoreES11_S11_EEEEENS4_23SM90_TMA_LOAD_MULTICASTENS4_14ComposedLayoutINS4_7SwizzleILi3ELi4ELi3EEENS4_18smem_ptr_flag_bitsILi16EEENSV_INS5_IJSC_SI_EEENS5_IJSI_SB_EEEEEEEvNS4_8identityENS4_13SM90_TMA_LOADES1D_vS1E_EENS_8epilogue10collective6detail29Sm90TmaWarpSpecializedAdapterINS1I_15DefaultEpilogueISK_SL_SL_NS1H_6thread17LinearCombinationISK_Li1EffLNS1M_9ScaleType4KindE0ELNS_15FloatRoundStyleE2ESK_EENS1_15EpilogueDefaultEEEEEvvEEEEvNT_6ParamsE)
        /*0020*/ 	.word	0x00000000
.L_19:


//--------------------- .nv.compat                --------------------------
	.section	.nv.compat,"",@"SHT_CUDA_COMPAT_INFO"
	.align	4
        /*0000*/ 	.byte	0x02, 0x09, 0x01, 0x00, 0x02, 0x02, 0x04, 0x00, 0x02, 0x05, 0x05, 0x00, 0x03, 0x07, 0x01, 0x01
        /*0010*/ 	.byte	0x02, 0x03, 0x01, 0x00, 0x02, 0x06, 0x01, 0x00, 0x04, 0x0b, 0x08, 0x00, 0x00, 0x00, 0x00, 0x00
        /*0020*/ 	.byte	0x00, 0x00, 0x00, 0x00


//--------------------- .nv.info._ZN7cutlass13device_kernelINS_4gemm6kernel13GemmUniversalIN4cute5tupleIJiiiiEEENS1_10collective13CollectiveMmaINS1_34MainloopSm90TmaGmmaWarpSpecializedILi4ENS5_IJNS4_1CILi1EEENSA_ILi8EEESB_EEENS1_35KernelTmaWarpSpecializedCooperativeEEENS5_IJNSA_ILi128EEENSA_ILi256EEENSA_ILi64EEEEEENS_10bfloat16_tENS5_IJlSB_lEEESK_SL_NS4_8TiledMMAINS4_8MMA_AtomIJNS4_4SM904GMMA28MMA_64x256x16_F32BF16BF16_SSILNSP_5MajorE0ELSR_0ELNSP_7ScaleInE1ELSS_1EEEEEENS4_6LayoutINS5_IJNSA_ILi2EEESB_SB_EEENS5_IJSB_NSA_ILi0EEESY_EEEEENS5_IJNS4_10UnderscoreES11_S11_EEEEENS4_23SM90_TMA_LOAD_MULTICASTENS4_14ComposedLayoutINS4_7SwizzleILi3ELi4ELi3EEENS4_18smem_ptr_flag_bitsILi16EEENSV_INS5_IJSC_SI_EEENS5_IJSI_SB_EEEEEEEvNS4_8identityENS4_13SM90_TMA_LOADES1D_vS1E_EENS_8epilogue10collective6detail29Sm90TmaWarpSpecializedAdapterINS1I_15DefaultEpilogueISK_SL_SL_NS1H_6thread17LinearCombinationISK_Li1EffLNS1M_9ScaleType4KindE0ELNS_15FloatRoundStyleE2ESK_EENS1_15EpilogueDefaultEEEEEvvEEEEvNT_6ParamsE --------------------------
	.section	.nv.info._ZN7cutlass13device_kernelINS_4gemm6kernel13GemmUniversalIN4cute5tupleIJiiiiEEENS1_10collective13CollectiveMmaINS1_34MainloopSm90TmaGmmaWarpSpecializedILi4ENS5_IJNS4_1CILi1EEENSA_ILi8EEESB_EEENS1_35KernelTmaWarpSpecializedCooperativeEEENS5_IJNSA_ILi128EEENSA_ILi256EEENSA_ILi64EEEEEENS_10bfloat16_tENS5_IJlSB_lEEESK_SL_NS4_8TiledMMAINS4_8MMA_AtomIJNS4_4SM904GMMA28MMA_64x256x16_F32BF16BF16_SSILNSP_5MajorE0ELSR_0ELNSP_7ScaleInE1ELSS_1EEEEEENS4_6LayoutINS5_IJNSA_ILi2EEESB_SB_EEENS5_IJSB_NSA_ILi0EEESY_EEEEENS5_IJNS4_10UnderscoreES11_S11_EEEEENS4_23SM90_TMA_LOAD_MULTICASTENS4_14ComposedLayoutINS4_7SwizzleILi3ELi4ELi3EEENS4_18smem_ptr_flag_bitsILi16EEENSV_INS5_IJSC_SI_EEENS5_IJSI_SB_EEEEEEEvNS4_8identityENS4_13SM90_TMA_LOADES1D_vS1E_EENS_8epilogue10collective6detail29Sm90TmaWarpSpecializedAdapterINS1I_15DefaultEpilogueISK_SL_SL_NS1H_6thread17LinearCombinationISK_Li1EffLNS1M_9ScaleType4KindE0ELNS_15FloatRoundStyleE2ESK_EENS1_15EpilogueDefaultEEEEEvvEEEEvNT_6ParamsE,"",@"SHT_CUDA_INFO"
	.sectionflags	@""
	.align	4


	//----- nvinfo : EIATTR_CUDA_API_VERSION
	.align		4
        /*0000*/ 	.byte	0x04, 0x37
        /*0002*/ 	.short	(.L_21 - .L_20)
.L_20:
        /*0004*/ 	.word	0x00000082


	//----- nvinfo : EIATTR_KPARAM_INFO
	.align		4
.L_21:
        /*0008*/ 	.byte	0x04, 0x17
        /*000a*/ 	.short	(.L_23 - .L_22)
.L_22:
        /*000c*/ 	.word	0x00000000
        /*0010*/ 	.short	0x0000
        /*0012*/ 	.short	0x0070
        /*0014*/ 	.byte	0x00, 0xf0, 0x01, 0x10


	//----- nvinfo : EIATTR_SPARSE_MMA_MASK
	.align		4
.L_23:
        /*0018*/ 	.byte	0x03, 0x50
        /*001a*/ 	.short	0x0000


	//----- nvinfo : EIATTR_MAXREG_COUNT
	.align		4
        /*001c*/ 	.byte	0x03, 0x1b
        /*001e*/ 	.short	0x00a8


	//----- nvinfo : EIATTR_NUM_BARRIERS
	.align		4
        /*0020*/ 	.byte	0x02, 0x4c
        /*0022*/ 	.byte	0x01
	.zero		1


	//----- nvinfo : EIATTR_EXTERNS
	.align		4
        /*0024*/ 	.byte	0x04, 0x0f
        /*0026*/ 	.short	(.L_25 - .L_24)


	//   ....[0]....
	.align		4
.L_24:
        /*0028*/ 	.word	index@(__assertfail)


	//----- nvinfo : EIATTR_MERCURY_ISA_VERSION
	.align		4
.L_25:
        /*002c*/ 	.byte	0x03, 0x5f
        /*002e*/ 	.short	0x0101


	//----- nvinfo : EIATTR_INT_WARP_WIDE_INSTR_OFFSETS
	.align		4
        /*0030*/ 	.byte	0x04, 0x31
        /*0032*/ 	.short	(.L_27 - .L_26)


	//   ....[0]....
.L_26:
        /*0034*/ 	.word	0x00000420


	//   ....[1]....
        /*0038*/ 	.word	0x00000440


	//   ....[2]....
        /*003c*/ 	.word	0x00000610


	//   ....[3]....
        /*0040*/ 	.word	0x00001cc0


	//----- nvinfo : EIATTR_COOP_GROUP_MASK_REGIDS
	.align		4
.L_27:
        /*0044*/ 	.byte	0x04, 0x29
        /*0046*/ 	.short	(.L_29 - .L_28)


	//   ....[0]....
.L_28:
        /*0048*/ 	.word	0xffffffff


	//   ....[1]....
        /*004c*/ 	.word	0xffffffff


	//   ....[2]....
        /*0050*/ 	.word	0xffffffff


	//   ....[3]....
        /*0054*/ 	.word	0xffffffff


	//   ....[4]....
        /*0058*/ 	.word	0xffffffff


	//   ....[5]....
        /*005c*/ 	.word	0xffffffff


	//----- nvinfo : EIATTR_COOP_GROUP_INSTR_OFFSETS
	.align		4
.L_29:
        /*0060*/ 	.byte	0x04, 0x28
        /*0062*/ 	.short	(.L_31 - .L_30)


	//   ....[0]....
.L_30:
        /*0064*/ 	.word	0x00000060


	//   ....[1]....
        /*0068*/ 	.word	0x00000070


	//   ....[2]....
        /*006c*/ 	.word	0x00000130


	//   ....[3]....
        /*0070*/ 	.word	0x000002d0


	//   ....[4]....
        /*0074*/ 	.word	0x00000780


	//   ....[5]....
        /*0078*/ 	.word	0x000011d0


	//----- nvinfo : EIATTR_REG_RECONFIG
	.align		4
.L_31:
        /*007c*/ 	.byte	0x01, 0x54
	.zero		2


	//----- nvinfo : EIATTR_SYSCALL_OFFSETS
	.align		4
        /*0080*/ 	.byte	0x04, 0x46
        /*0082*/ 	.short	(.L_33 - .L_32)


	//   ....[0]....
.L_32:
        /*0084*/ 	.word	0x00001390


	//----- nvinfo : EIATTR_MBARRIER_INSTR_OFFSETS
	.align		4
.L_33:
        /*0088*/ 	.byte	0x04, 0x39
        /*008a*/ 	.short	(.L_35 - .L_34)


	//   ....[0]....
.L_34:
        /*008c*/ 	.word	0x00000230
        /*0090*/ 	.word	0x000000ff
        /*0094*/ 	.word	0x00000000
        /*0098*/ 	.short	0x0100
        /*009a*/ 	.byte	0x08
	.zero		1


	//   ....[1]....
        /*009c*/ 	.word	0x00000240
        /*00a0*/ 	.word	0x000000ff
        /*00a4*/ 	.word	0x00000020
        /*00a8*/ 	.short	0x0100
        /*00aa*/ 	.byte	0x08
	.zero		1


	//   ....[2]....
        /*00ac*/ 	.word	0x00000250
        /*00b0*/ 	.word	0x000000ff
        /*00b4*/ 	.word	0x00000008
        /*00b8*/ 	.short	0x0100
        /*00ba*/ 	.byte	0x08
	.zero		1


	//   ....[3]....
        /*00bc*/ 	.word	0x00000260
        /*00c0*/ 	.word	0x000000ff
        /*00c4*/ 	.word	0x00000028
        /*00c8*/ 	.short	0x0100
        /*00ca*/ 	.byte	0x08
	.zero		1


	//   ....[4]....
        /*00cc*/ 	.word	0x00000270
        /*00d0*/ 	.word	0x000000ff
        /*00d4*/ 	.word	0x00000010
        /*00d8*/ 	.short	0x0100
        /*00da*/ 	.byte	0x08
	.zero		1


	//   ....[5]....
        /*00dc*/ 	.word	0x00000280
        /*00e0*/ 	.word	0x000000ff
        /*00e4*/ 	.word	0x00000030
        /*00e8*/ 	.short	0x0100
        /*00ea*/ 	.byte	0x08
	.zero		1


	//   ....[6]....
        /*00ec*/ 	.word	0x00000290
        /*00f0*/ 	.word	0x000000ff
        /*00f4*/ 	.word	0x00000018
        /*00f8*/ 	.short	0x0100
        /*00fa*/ 	.byte	0x08
	.zero		1


	//   ....[7]....
        /*00fc*/ 	.word	0x000002a0
        /*0100*/ 	.word	0x000000ff
        /*0104*/ 	.word	0x00000038
        /*0108*/ 	.short	0x0100
        /*010a*/ 	.byte	0x08
	.zero		1


	//   ....[8]....
        /*010c*/ 	.word	0x00000690
        /*0110*/ 	.word	0x000000ff
        /*0114*/ 	.word	0x00000050
        /*0118*/ 	.short	0x0100
        /*011a*/ 	.byte	0x06
	.zero		1


	//   ....[9]....
        /*011c*/ 	.word	0x00000720
        /*0120*/ 	.word	0x000000ff
        /*0124*/ 	.word	0x00000058
        /*0128*/ 	.short	0x0100
        /*012a*/ 	.byte	0x06
	.zero		1


	//   ....[10]....
        /*012c*/ 	.word	0x00001450
        /*0130*/ 	.word	0x00000003
        /*0134*/ 	.word	0x00000000
        /*0138*/ 	.short	0x010a
        /*013a*/ 	.byte	0x3f
	.zero		1


	//   ....[11]....
        /*013c*/ 	.word	0x00001490
        /*0140*/ 	.word	0x00000003
        /*0144*/ 	.word	0x00000000
        /*0148*/ 	.short	0x010a
        /*014a*/ 	.byte	0x3f
	.zero		1


	//   ....[12]....
        /*014c*/ 	.word	0x00001890
        /*0150*/ 	.word	0x00000005
        /*0154*/ 	.word	0x00000000
        /*0158*/ 	.short	0x010a
        /*015a*/ 	.byte	0x3f
	.zero		1


	//   ....[13]....
        /*015c*/ 	.word	0x000018d0
        /*0160*/ 	.word	0x00000005
        /*0164*/ 	.word	0x00000000
        /*0168*/ 	.short	0x010a
        /*016a*/ 	.byte	0x3f
	.zero		1


	//   ....[14]....
        /*016c*/ 	.word	0x00001b60
        /*0170*/ 	.word	0x00000005
        /*0174*/ 	.word	0x00000000
        /*0178*/ 	.short	0x0101
        /*017a*/ 	.byte	0x3f
	.zero		1


	//   ....[15]....
        /*017c*/ 	.word	0x00001d40
        /*0180*/ 	.word	0x00000003
        /*0184*/ 	.word	0x00000000
        /*0188*/ 	.short	0x0101
        /*018a*/ 	.byte	0x3f
	.zero		1


	//   ....[16]....
        /*018c*/ 	.word	0x0000ab30
        /*0190*/ 	.word	0x00000016
        /*0194*/ 	.word	0x00000020
        /*0198*/ 	.short	0x010a
        /*019a*/ 	.byte	0x3f
	.zero		1


	//   ....[17]....
        /*019c*/ 	.word	0x0000af00
        /*01a0*/ 	.word	0x00000005
        /*01a4*/ 	.word	0x00000058
        /*01a8*/ 	.short	0x0101
        /*01aa*/ 	.byte	0x3f
	.zero		1


	//   ....[18]....
        /*01ac*/ 	.word	0x0000b610
        /*01b0*/ 	.word	0x00000007
        /*01b4*/ 	.word	0x00000000
        /*01b8*/ 	.short	0x010a
        /*01ba*/ 	.byte	0x3f
	.zero		1


	//   ....[19]....
        /*01bc*/ 	.word	0x0000b690
        /*01c0*/ 	.word	0x00000008
        /*01c4*/ 	.word	0x00000000
        /*01c8*/ 	.short	0x010a
        /*01ca*/ 	.byte	0x3f
	.zero		1


	//   ....[20]....
        /*01cc*/ 	.word	0x0000b720
        /*01d0*/ 	.word	0x0000000b
        /*01d4*/ 	.word	0x00000000
        /*01d8*/ 	.short	0x010a
        /*01da*/ 	.byte	0x3f
	.zero		1


	//   ....[21]....
        /*01dc*/ 	.word	0x0000b7b0
        /*01e0*/ 	.word	0x00000003
        /*01e4*/ 	.word	0x00000000
        /*01e8*/ 	.short	0x010a
        /*01ea*/ 	.byte	0x3f
	.zero		1


	//   ....[22]....
        /*01ec*/ 	.word	0x0000b810
        /*01f0*/ 	.word	0x00000003
        /*01f4*/ 	.word	0x00000000
        /*01f8*/ 	.short	0x010a
        /*01fa*/ 	.byte	0x3f
	.zero		1


	//   ....[23]....
        /*01fc*/ 	.word	0x0000b860
        /*0200*/ 	.word	0x00000005
        /*0204*/ 	.word	0x00000000
        /*0208*/ 	.short	0x010a
        /*020a*/ 	.byte	0x3f
	.zero		1


	//   ....[24]....
        /*020c*/ 	.word	0x0000b930
        /*0210*/ 	.word	0x00000016
        /*0214*/ 	.word	0x00000020
        /*0218*/ 	.short	0x010a
        /*021a*/ 	.byte	0x3f
	.zero		1


	//   ....[25]....
        /*021c*/ 	.word	0x0000ba00
        /*0220*/ 	.word	0x00000007
        /*0224*/ 	.word	0x00000000
        /*0228*/ 	.short	0x010a
        /*022a*/ 	.byte	0x3f
	.zero		1


	//   ....[26]....
        /*022c*/ 	.word	0x0000ba50
        /*0230*/ 	.word	0x00000008
        /*0234*/ 	.word	0x00000000
        /*0238*/ 	.short	0x010a
        /*023a*/ 	.byte	0x3f
	.zero		1


	//   ....[27]....
        /*023c*/ 	.word	0x0000baa0
        /*0240*/ 	.word	0x0000000b
        /*0244*/ 	.word	0x00000000
        /*0248*/ 	.short	0x010a
        /*024a*/ 	.byte	0x3f
	.zero		1


	//----- nvinfo : EIATTR_NUM_MBARRIERS
	.align		4
.L_35:
        /*024c*/ 	.byte	0x03, 0x38
        /*024e*/ 	.short	0x000a


	//----- nvinfo : EIATTR_EXIT_INSTR_OFFSETS
	.align		4
        /*0250*/ 	.byte	0x04, 0x1c
        /*0252*/ 	.short	(.L_37 - .L_36)


	//   ....[0]....
.L_36:
        /*0254*/ 	.word	0x000008e0


	//   ....[1]....
        /*0258*/ 	.word	0x00001100


	//   ....[2]....
        /*025c*/ 	.word	0x0000a250


	//   ....[3]....
        /*0260*/ 	.word	0x0000a7b0


	//   ....[4]....
        /*0264*/ 	.word	0x0000b800


	//----- nvinfo : EIATTR_MAX_THREADS
	.align		4
.L_37:
        /*0268*/ 	.byte	0x04, 0x05
        /*026a*/ 	.short	(.L_39 - .L_38)
.L_38:
        /*026c*/ 	.word	0x00000180
        /*0270*/ 	.word	0x00000001
        /*0274*/ 	.word	0x00000001


	//----- nvinfo : EIATTR_CRS_STACK_SIZE
	.align		4
.L_39:
        /*0278*/ 	.byte	0x04, 0x1e
        /*027a*/ 	.short	(.L_41 - .L_40)
.L_40:
        /*027c*/ 	.word	0x00000000


	//----- nvinfo : EIATTR_CBANK_PARAM_SIZE
	.align		4
.L_41:
        /*0280*/ 	.byte	0x03, 0x19
        /*0282*/ 	.short	0x0470


	//----- nvinfo : EIATTR_PARAM_CBANK
	.align		4
        /*0284*/ 	.byte	0x04, 0x0a
        /*0286*/ 	.short	(.L_43 - .L_42)
	.align		4
.L_42:
        /*0288*/ 	.word	index@(.nv.constant0._ZN7cutlass13device_kernelINS_4gemm6kernel13GemmUniversalIN4cute5tupleIJiiiiEEENS1_10collective13CollectiveMmaINS1_34MainloopSm90TmaGmmaWarpSpecializedILi4ENS5_IJNS4_1CILi1EEENSA_ILi8EEESB_EEENS1_35KernelTmaWarpSpecializedCooperativeEEENS5_IJNSA_ILi128EEENSA_ILi256EEENSA_ILi64EEEEEENS_10bfloat16_tENS5_IJlSB_lEEESK_SL_NS4_8TiledMMAINS4_8MMA_AtomIJNS4_4SM904GMMA28MMA_64x256x16_F32BF16BF16_SSILNSP_5MajorE0ELSR_0ELNSP_7ScaleInE1ELSS_1EEEEEENS4_6LayoutINS5_IJNSA_ILi2EEESB_SB_EEENS5_IJSB_NSA_ILi0EEESY_EEEEENS5_IJNS4_10UnderscoreES11_S11_EEEEENS4_23SM90_TMA_LOAD_MULTICASTENS4_14ComposedLayoutINS4_7SwizzleILi3ELi4ELi3EEENS4_18smem_ptr_flag_bitsILi16EEENSV_INS5_IJSC_SI_EEENS5_IJSI_SB_EEEEEEEvNS4_8identityENS4_13SM90_TMA_LOADES1D_vS1E_EENS_8epilogue10collective6detail29Sm90TmaWarpSpecializedAdapterINS1I_15DefaultEpilogueISK_SL_SL_NS1H_6thread17LinearCombinationISK_Li1EffLNS1M_9ScaleType4KindE0ELNS_15FloatRoundStyleE2ESK_EENS1_15EpilogueDefaultEEEEEvvEEEEvNT_6ParamsE)
        /*028c*/ 	.short	0x0210
        /*028e*/ 	.short	0x0470


	//----- nvinfo : EIATTR_SW_WAR
	.align		4
.L_43:
        /*0290*/ 	.byte	0x04, 0x36
        /*0292*/ 	.short	(.L_45 - .L_44)
.L_44:
        /*0294*/ 	.word	0x00000008
.L_45:


//--------------------- .nv.callgraph             --------------------------
	.section	.nv.callgraph,"",@"SHT_CUDA_CALLGRAPH"
	.align	4
	.sectionentsize	8
	.align		4
        /*0000*/ 	.word	0x00000000
	.align		4
        /*0004*/ 	.word	0xffffffff
	.align		4
        /*0008*/ 	.word	index@(_ZN7cutlass13device_kernelINS_4gemm6kernel13GemmUniversalIN4cute5tupleIJiiiiEEENS1_10collective13CollectiveMmaINS1_34MainloopSm90TmaGmmaWarpSpecializedILi4ENS5_IJNS4_1CILi1EEENSA_ILi8EEESB_EEENS1_35KernelTmaWarpSpecializedCooperativeEEENS5_IJNSA_ILi128EEENSA_ILi256EEENSA_ILi64EEEEEENS_10bfloat16_tENS5_IJlSB_lEEESK_SL_NS4_8TiledMMAINS4_8MMA_AtomIJNS4_4SM904GMMA28MMA_64x256x16_F32BF16BF16_SSILNSP_5MajorE0ELSR_0ELNSP_7ScaleInE1ELSS_1EEEEEENS4_6LayoutINS5_IJNSA_ILi2EEESB_SB_EEENS5_IJSB_NSA_ILi0EEESY_EEEEENS5_IJNS4_10UnderscoreES11_S11_EEEEENS4_23SM90_TMA_LOAD_MULTICASTENS4_14ComposedLayoutINS4_7SwizzleILi3ELi4ELi3EEENS4_18smem_ptr_flag_bitsILi16EEENSV_INS5_IJSC_SI_EEENS5_IJSI_SB_EEEEEEEvNS4_8identityENS4_13SM90_TMA_LOADES1D_vS1E_EENS_8epilogue10collective6detail29Sm90TmaWarpSpecializedAdapterINS1I_15DefaultEpilogueISK_SL_SL_NS1H_6thread17LinearCombinationISK_Li1EffLNS1M_9ScaleType4KindE0ELNS_15FloatRoundStyleE2ESK_EENS1_15EpilogueDefaultEEEEEvvEEEEvNT_6ParamsE)
	.align		4
        /*000c*/ 	.word	index@(__assertfail)
	.align		4
        /*0010*/ 	.word	0x00000000
	.align		4
        /*0014*/ 	.word	0xfffffffe
	.align		4
        /*0018*/ 	.word	0x00000000
	.align		4
        /*001c*/ 	.word	0xfffffffd
	.align		4
        /*0020*/ 	.word	0x00000000
	.align		4
        /*0024*/ 	.word	0xfffffffc


//--------------------- .nv.constant4             --------------------------
	.section	.nv.constant4,"a",@progbits
	.align	8
	.align		8
.nv.constant4:
        /*0000*/ 	.dword	__assertfail
	.align		8
        /*0008*/ 	.dword	__unnamed_1
	.align		8
        /*0010*/ 	.dword	_ZN40_INTERNAL_2f82a7a0_4_k_cu_b1b4b54a_313354cuda3std3__45__cpo5beginE
	.align		8
        /*0018*/ 	.dword	_ZN40_INTERNAL_2f82a7a0_4_k_cu_b1b4b54a_313354cuda3std3__45__cpo3endE
	.align		8
        /*0020*/ 	.dword	_ZN40_INTERNAL_2f82a7a0_4_k_cu_b1b4b54a_313354cuda3std3__45__cpo6cbeginE
	.align		8
        /*0028*/ 	.dword	_ZN40_INTERNAL_2f82a7a0_4_k_cu_b1b4b54a_313354cuda3std3__45__cpo4cendE
	.align		8
        /*0030*/ 	.dword	_ZN40_INTERNAL_2f82a7a0_4_k_cu_b1b4b54a_313354cuda3std3__442_GLOBAL__N__2f82a7a0_4_k_cu_b1b4b54a_313356ignoreE
	.align		8
        /*0038*/ 	.dword	_ZN40_INTERNAL_2f82a7a0_4_k_cu_b1b4b54a_313354cuda3std3__419piecewise_constructE
	.align		8
        /*0040*/ 	.dword	_ZN40_INTERNAL_2f82a7a0_4_k_cu_b1b4b54a_313354cuda3std3__48in_placeE
	.align		8
        /*0048*/ 	.dword	_ZN40_INTERNAL_2f82a7a0_4_k_cu_b1b4b54a_313354cuda3std6ranges3__45__cpo4swapE
	.align		8
        /*0050*/ 	.dword	_ZN40_INTERNAL_2f82a7a0_4_k_cu_b1b4b54a_313354cuda3std6ranges3__45__cpo9iter_moveE
	.align		8
        /*0058*/ 	.dword	_ZN40_INTERNAL_2f82a7a0_4_k_cu_b1b4b54a_313354cute7productE
	.align		8
        /*0060*/ 	.dword	_ZN40_INTERNAL_2f82a7a0_4_k_cu_b1b4b54a_313354cute1_E
	.align		8
        /*0068*/ 	.dword	$str$22
	.align		8
        /*0070*/ 	.dword	$str$23


//--------------------- .text._ZN7cutlass13device_kernelINS_4gemm6kernel13GemmUniversalIN4cute5tupleIJiiiiEEENS1_10collective13CollectiveMmaINS1_34MainloopSm90TmaGmmaWarpSpecializedILi4ENS5_IJNS4_1CILi1EEENSA_ILi8EEESB_EEENS1_35KernelTmaWarpSpecializedCooperativeEEENS5_IJNSA_ILi128EEENSA_ILi256EEENSA_ILi64EEEEEENS_10bfloat16_tENS5_IJlSB_lEEESK_SL_NS4_8TiledMMAINS4_8MMA_AtomIJNS4_4SM904GMMA28MMA_64x256x16_F32BF16BF16_SSILNSP_5MajorE0ELSR_0ELNSP_7ScaleInE1ELSS_1EEEEEENS4_6LayoutINS5_IJNSA_ILi2EEESB_SB_EEENS5_IJSB_NSA_ILi0EEESY_EEEEENS5_IJNS4_10UnderscoreES11_S11_EEEEENS4_23SM90_TMA_LOAD_MULTICASTENS4_14ComposedLayoutINS4_7SwizzleILi3ELi4ELi3EEENS4_18smem_ptr_flag_bitsILi16EEENSV_INS5_IJSC_SI_EEENS5_IJSI_SB_EEEEEEEvNS4_8identityENS4_13SM90_TMA_LOADES1D_vS1E_EENS_8epilogue10collective6detail29Sm90TmaWarpSpecializedAdapterINS1I_15DefaultEpilogueISK_SL_SL_NS1H_6thread17LinearCombinationISK_Li1EffLNS1M_9ScaleType4KindE0ELNS_15FloatRoundStyleE2ESK_EENS1_15EpilogueDefaultEEEEEvvEEEEvNT_6ParamsE --------------------------
	.section	.text._ZN7cutlass13device_kernelINS_4gemm6kernel13GemmUniversalIN4cute5tupleIJiiiiEEENS1_10collective13CollectiveMmaINS1_34MainloopSm90TmaGmmaWarpSpecializedILi4ENS5_IJNS4_1CILi1EEENSA_ILi8EEESB_EEENS1_35KernelTmaWarpSpecializedCooperativeEEENS5_IJNSA_ILi128EEENSA_ILi256EEENSA_ILi64EEEEEENS_10bfloat16_tENS5_IJlSB_lEEESK_SL_NS4_8TiledMMAINS4_8MMA_AtomIJNS4_4SM904GMMA28MMA_64x256x16_F32BF16BF16_SSILNSP_5MajorE0ELSR_0ELNSP_7ScaleInE1ELSS_1EEEEEENS4_6LayoutINS5_IJNSA_ILi2EEESB_SB_EEENS5_IJSB_NSA_ILi0EEESY_EEEEENS5_IJNS4_10UnderscoreES11_S11_EEEEENS4_23SM90_TMA_LOAD_MULTICASTENS4_14ComposedLayoutINS4_7SwizzleILi3ELi4ELi3EEENS4_18smem_ptr_flag_bitsILi16EEENSV_INS5_IJSC_SI_EEENS5_IJSI_SB_EEEEEEEvNS4_8identityENS4_13SM90_TMA_LOADES1D_vS1E_EENS_8epilogue10collective6detail29Sm90TmaWarpSpecializedAdapterINS1I_15DefaultEpilogueISK_SL_SL_NS1H_6thread17LinearCombinationISK_Li1EffLNS1M_9ScaleType4KindE0ELNS_15FloatRoundStyleE2ESK_EENS1_15EpilogueDefaultEEEEEvvEEEEvNT_6ParamsE,"ax",@progbits
	.align	128
.text._ZN7cutlass13device_kernelINS_4gemm6kernel13GemmUniversalIN4cute5tupleIJiiiiEEENS1_10collective13CollectiveMmaINS1_34MainloopSm90TmaGmmaWarpSpecializedILi4ENS5_IJNS4_1CILi1EEENSA_ILi8EEESB_EEENS1_35KernelTmaWarpSpecializedCooperativeEEENS5_IJNSA_ILi128EEENSA_ILi256EEENSA_ILi64EEEEEENS_10bfloat16_tENS5_IJlSB_lEEESK_SL_NS4_8TiledMMAINS4_8MMA_AtomIJNS4_4SM904GMMA28MMA_64x256x16_F32BF16BF16_SSILNSP_5MajorE0ELSR_0ELNSP_7ScaleInE1ELSS_1EEEEEENS4_6LayoutINS5_IJNSA_ILi2EEESB_SB_EEENS5_IJSB_NSA_ILi0EEESY_EEEEENS5_IJNS4_10UnderscoreES11_S11_EEEEENS4_23SM90_TMA_LOAD_MULTICASTENS4_14ComposedLayoutINS4_7SwizzleILi3ELi4ELi3EEENS4_18smem_ptr_flag_bitsILi16EEENSV_INS5_IJSC_SI_EEENS5_IJSI_SB_EEEEEEEvNS4_8identityENS4_13SM90_TMA_LOADES1D_vS1E_EENS_8epilogue10collective6detail29Sm90TmaWarpSpecializedAdapterINS1I_15DefaultEpilogueISK_SL_SL_NS1H_6thread17LinearCombinationISK_Li1EffLNS1M_9ScaleType4KindE0ELNS_15FloatRoundStyleE2ESK_EENS1_15EpilogueDefaultEEEEEvvEEEEvNT_6ParamsE:
        .type           _ZN7cutlass13device_kernelINS_4gemm6kernel13GemmUniversalIN4cute5tupleIJiiiiEEENS1_10collective13CollectiveMmaINS1_34MainloopSm90TmaGmmaWarpSpecializedILi4ENS5_IJNS4_1CILi1EEENSA_ILi8EEESB_EEENS1_35KernelTmaWarpSpecializedCooperativeEEENS5_IJNSA_ILi128EEENSA_ILi256EEENSA_ILi64EEEEEENS_10bfloat16_tENS5_IJlSB_lEEESK_SL_NS4_8TiledMMAINS4_8MMA_AtomIJNS4_4SM904GMMA28MMA_64x256x16_F32BF16BF16_SSILNSP_5MajorE0ELSR_0ELNSP_7ScaleInE1ELSS_1EEEEEENS4_6LayoutINS5_IJNSA_ILi2EEESB_SB_EEENS5_IJSB_NSA_ILi0EEESY_EEEEENS5_IJNS4_10UnderscoreES11_S11_EEEEENS4_23SM90_TMA_LOAD_MULTICASTENS4_14ComposedLayoutINS4_7SwizzleILi3ELi4ELi3EEENS4_18smem_ptr_flag_bitsILi16EEENSV_INS5_IJSC_SI_EEENS5_IJSI_SB_EEEEEEEvNS4_8identityENS4_13SM90_TMA_LOADES1D_vS1E_EENS_8epilogue10collective6detail29Sm90TmaWarpSpecializedAdapterINS1I_15DefaultEpilogueISK_SL_SL_NS1H_6thread17LinearCombinationISK_Li1EffLNS1M_9ScaleType4KindE0ELNS_15FloatRoundStyleE2ESK_EENS1_15EpilogueDefaultEEEEEvvEEEEvNT_6ParamsE,@function
        .size           _ZN7cutlass13device_kernelINS_4gemm6kernel13GemmUniversalIN4cute5tupleIJiiiiEEENS1_10collective13CollectiveMmaINS1_34MainloopSm90TmaGmmaWarpSpecializedILi4ENS5_IJNS4_1CILi1EEENSA_ILi8EEESB_EEENS1_35KernelTmaWarpSpecializedCooperativeEEENS5_IJNSA_ILi128EEENSA_ILi256EEENSA_ILi64EEEEEENS_10bfloat16_tENS5_IJlSB_lEEESK_SL_NS4_8TiledMMAINS4_8MMA_AtomIJNS4_4SM904GMMA28MMA_64x256x16_F32BF16BF16_SSILNSP_5MajorE0ELSR_0ELNSP_7ScaleInE1ELSS_1EEEEEENS4_6LayoutINS5_IJNSA_ILi2EEESB_SB_EEENS5_IJSB_NSA_ILi0EEESY_EEEEENS5_IJNS4_10UnderscoreES11_S11_EEEEENS4_23SM90_TMA_LOAD_MULTICASTENS4_14ComposedLayoutINS4_7SwizzleILi3ELi4ELi3EEENS4_18smem_ptr_flag_bitsILi16EEENSV_INS5_IJSC_SI_EEENS5_IJSI_SB_EEEEEEEvNS4_8identityENS4_13SM90_TMA_LOADES1D_vS1E_EENS_8epilogue10collective6detail29Sm90TmaWarpSpecializedAdapterINS1I_15DefaultEpilogueISK_SL_SL_NS1H_6thread17LinearCombinationISK_Li1EffLNS1M_9ScaleType4KindE0ELNS_15FloatRoundStyleE2ESK_EENS1_15EpilogueDefaultEEEEEvvEEEEvNT_6ParamsE,(.L_x_325 - _ZN7cutlass13device_kernelINS_4gemm6kernel13GemmUniversalIN4cute5tupleIJiiiiEEENS1_10collective13CollectiveMmaINS1_34MainloopSm90TmaGmmaWarpSpecializedILi4ENS5_IJNS4_1CILi1EEENSA_ILi8EEESB_EEENS1_35KernelTmaWarpSpecializedCooperativeEEENS5_IJNSA_ILi128EEENSA_ILi256EEENSA_ILi64EEEEEENS_10bfloat16_tENS5_IJlSB_lEEESK_SL_NS4_8TiledMMAINS4_8MMA_AtomIJNS4_4SM904GMMA28MMA_64x256x16_F32BF16BF16_SSILNSP_5MajorE0ELSR_0ELNSP_7ScaleInE1ELSS_1EEEEEENS4_6LayoutINS5_IJNSA_ILi2EEESB_SB_EEENS5_IJSB_NSA_ILi0EEESY_EEEEENS5_IJNS4_10UnderscoreES11_S11_EEEEENS4_23SM90_TMA_LOAD_MULTICASTENS4_14ComposedLayoutINS4_7SwizzleILi3ELi4ELi3EEENS4_18smem_ptr_flag_bitsILi16EEENSV_INS5_IJSC_SI_EEENS5_IJSI_SB_EEEEEEEvNS4_8identityENS4_13SM90_TMA_LOADES1D_vS1E_EENS_8epilogue10collective6detail29Sm90TmaWarpSpecializedAdapterINS1I_15DefaultEpilogueISK_SL_SL_NS1H_6thread17LinearCombinationISK_Li1EffLNS1M_9ScaleType4KindE0ELNS_15FloatRoundStyleE2ESK_EENS1_15EpilogueDefaultEEEEEvvEEEEvNT_6ParamsE)
        .other          _ZN7cutlass13device_kernelINS_4gemm6kernel13GemmUniversalIN4cute5tupleIJiiiiEEENS1_10collective13CollectiveMmaINS1_34MainloopSm90TmaGmmaWarpSpecializedILi4ENS5_IJNS4_1CILi1EEENSA_ILi8EEESB_EEENS1_35KernelTmaWarpSpecializedCooperativeEEENS5_IJNSA_ILi128EEENSA_ILi256EEENSA_ILi64EEEEEENS_10bfloat16_tENS5_IJlSB_lEEESK_SL_NS4_8TiledMMAINS4_8MMA_AtomIJNS4_4SM904GMMA28MMA_64x256x16_F32BF16BF16_SSILNSP_5MajorE0ELSR_0ELNSP_7ScaleInE1ELSS_1EEEEEENS4_6LayoutINS5_IJNSA_ILi2EEESB_SB_EEENS5_IJSB_NSA_ILi0EEESY_EEEEENS5_IJNS4_10UnderscoreES11_S11_EEEEENS4_23SM90_TMA_LOAD_MULTICASTENS4_14ComposedLayoutINS4_7SwizzleILi3ELi4ELi3EEENS4_18smem_ptr_flag_bitsILi16EEENSV_INS5_IJSC_SI_EEENS5_IJSI_SB_EEEEEEEvNS4_8identityENS4_13SM90_TMA_LOADES1D_vS1E_EENS_8epilogue10collective6detail29Sm90TmaWarpSpecializedAdapterINS1I_15DefaultEpilogueISK_SL_SL_NS1H_6thread17LinearCombinationISK_Li1EffLNS1M_9ScaleType4KindE0ELNS_15FloatRoundStyleE2ESK_EENS1_15EpilogueDefaultEEEEEvvEEEEvNT_6ParamsE,@"STO_CUDA_ENTRY STV_DEFAULT"
_ZN7cutlass13device_kernelINS_4gemm6kernel13GemmUniversalIN4cute5tupleIJiiiiEEENS1_10collective13CollectiveMmaINS1_34MainloopSm90TmaGmmaWarpSpecializedILi4ENS5_IJNS4_1CILi1EEENSA_ILi8EEESB_EEENS1_35KernelTmaWarpSpecializedCooperativeEEENS5_IJNSA_ILi128EEENSA_ILi256EEENSA_ILi64EEEEEENS_10bfloat16_tENS5_IJlSB_lEEESK_SL_NS4_8TiledMMAINS4_8MMA_AtomIJNS4_4SM904GMMA28MMA_64x256x16_F32BF16BF16_SSILNSP_5MajorE0ELSR_0ELNSP_7ScaleInE1ELSS_1EEEEEENS4_6LayoutINS5_IJNSA_ILi2EEESB_SB_EEENS5_IJSB_NSA_ILi0EEESY_EEEEENS5_IJNS4_10UnderscoreES11_S11_EEEEENS4_23SM90_TMA_LOAD_MULTICASTENS4_14ComposedLayoutINS4_7SwizzleILi3ELi4ELi3EEENS4_18smem_ptr_flag_bitsILi16EEENSV_INS5_IJSC_SI_EEENS5_IJSI_SB_EEEEEEEvNS4_8identityENS4_13SM90_TMA_LOADES1D_vS1E_EENS_8epilogue10collective6detail29Sm90TmaWarpSpecializedAdapterINS1I_15DefaultEpilogueISK_SL_SL_NS1H_6thread17LinearCombinationISK_Li1EffLNS1M_9ScaleType4KindE0ELNS_15FloatRoundStyleE2ESK_EENS1_15EpilogueDefaultEEEEEvvEEEEvNT_6ParamsE:
[----:B------:R-:W0:Y:S01]  /*0000*/  LDC R1, c[0x0][0x28] ;  /* 0x00000a00ff017b82 */ /* 0x000e220000000800 */
[----:B------:R-:W1:Y:S01]  /*0010*/  S2R R18, SR_TID.X ;  /* 0x0000000000127919 */ /* 0x000e620000002100 */
[----:B------:R-:W-:Y:S01]  /*0020*/  ELECT P0, URZ, PT ;  /* 0x00000000003f782f */ /* 0x000fe20003800000 */
[----:B------:R-:W-:Y:S01]  /*0030*/  BSSY B0, `(.L_x_0) ;  /* 0x000000f000007945 */ /* 0x000fe20003800000 */
[--C-:B-1----:R-:W-:Y:S02]  /*0040*/  SHF.R.U32.HI R0, RZ, 0x5, R18.reuse ;  /* 0x00000005ff007819 */ /* 0x102fe40000011612 */
[----:B------:R-:W-:-:S03]  /*0050*/  SHF.R.U32.HI R3, RZ, 0x7, R18 ;  /* 0x00000007ff037819 */ /* 0x000fc60000011612 */
[----:B------:R-:W1:Y:S04]  /*0060*/  SHFL.IDX PT, R2, R0, RZ, 0x1f ;  /* 0x00001fff00027589 */ /* 0x000e6800000e0000 */
[----:B------:R2:W3:Y:S01]  /*0070*/  SHFL.IDX PT, R5, R3, RZ, 0x1f ;  /* 0x00001fff03057589 */ /* 0x0004e200000e0000 */
[----:B-1----:R-:W-:-:S13]  /*0080*/  ISETP.NE.OR P0, PT, R2, RZ, !P0 ;  /* 0x000000ff0200720c */ /* 0x002fda0004705670 */
[----:B0-23--:R-:W-:Y:S05]  /*0090*/  @P0 BRA `(.L_x_1) ;  /* 0x0000000000200947 */ /* 0x00dfea0003800000 */
[----:B------:R-:W-:Y:S02]  /*00a0*/  ULDC.64 UR4, c[0x0][0x198] ;  /* 0x0000660000047ab9 */ /* 0x000fe40000000a00 */
[----:B------:R-:W-:Y:S02]  /*00b0*/  UIADD3 UR6, UP0, UR4, 0xf0, URZ ;  /* 0x000000f004067890 */ /* 0x000fe4000ff1e03f */
[----:B------:R-:W-:Y:S02]  /*00c0*/  UIADD3 UR4, UP1, UR4, 0x1f0, URZ ;  /* 0x000001f004047890 */ /* 0x000fe4000ff3e03f */
[----:B------:R-:W-:Y:S02]  /*00d0*/  UIADD3.X UR7, URZ, UR5, URZ, UP0, !UPT ;  /* 0x000000053f077290 */ /* 0x000fe400087fe43f */
[----:B------:R-:W-:-:S07]  /*00e0*/  UIADD3.X UR5, URZ, UR5, URZ, UP1, !UPT ;  /* 0x000000053f057290 */ /* 0x000fce0008ffe43f */
[----:B------:R0:W-:Y:S02]  /*00f0*/  UTMACCTL.PF [UR6] ;  /* 0x00000000060079b9 */ /* 0x0001e40008040000 */
[----:B------:R0:W-:Y:S02]  /*0100*/  UTMACCTL.PF [UR4] ;  /* 0x00000000040079b9 */ /* 0x0001e40008040000 */
[----:B0-----:R-:W-:Y:S01]  /*0110*/  NOP ;  /* 0x0000000000007918 */ /* 0x001fe20000000000 */
.L_x_1:
[----:B------:R-:W-:Y:S05]  /*0120*/  BSYNC B0 ;  /* 0x0000000000007941 */ /* 0x000fea0003800000 */
.L_x_0:
[----:B------:R-:W0:Y:S02]  /*0130*/  SHFL.IDX PT, R3, R0, RZ, 0x1f ;  /* 0x00001fff00037589 */ /* 0x000e2400000e0000 */
[----:B0-----:R-:W-:-:S13]  /*0140*/  ISETP.NE.AND P0, PT, R3, RZ, PT ;  /* 0x000000ff0300720c */ /* 0x001fda0003f05270 */
[----:B------:R-:W-:Y:S05]  /*0150*/  @P0 BRA `(.L_x_2) ;  /* 0x0000000000580947 */ /* 0x000fea0003800000 */
[----:B------:R-:W0:Y:S01]  /*0160*/  S2UR UR8, SR_CgaCtaId ;  /* 0x00000000000879c3 */ /* 0x000e220000008800 */
[----:B------:R-:W-:Y:S01]  /*0170*/  UMOV UR4, 0x400 ;  /* 0x0000040000047882 */ /* 0x000fe20000000000 */
[----:B------:R-:W-:Y:S01]  /*0180*/  UMOV UR5, 0x1 ;  /* 0x0000000100057882 */ /* 0x000fe20000000000 */
[----:B------:R-:W-:Y:S01]  /*0190*/  UMOV UR6, 0x10 ;  /* 0x0000001000067882 */ /* 0x000fe20000000000 */
[----:B------:R-:W-:Y:S01]  /*01a0*/  ELECT P0, URZ, PT ;  /* 0x00000000003f782f */ /* 0x000fe20003800000 */
[----:B------:R-:W-:-:S04]  /*01b0*/  UIADD3 UR6, -UR6, 0x100000, URZ ;  /* 0x0010000006067890 */ /* 0x000fc8000fffe13f */
[----:B------:R-:W-:Y:S02]  /*01c0*/  USHF.L.U32 UR7, UR6, 0xb, URZ ;  /* 0x0000000b06077899 */ /* 0x000fe4000800063f */
[----:B------:R-:W-:Y:S02]  /*01d0*/  USHF.L.U32 UR6, UR6, 0x1, URZ ;  /* 0x0000000106067899 */ /* 0x000fe4000800063f */
[----:B0-----:R-:W-:Y:S02]  /*01e0*/  ULEA UR8, UR8, UR4, 0x18 ;  /* 0x0000000408087291 */ /* 0x001fe4000f8ec03f */
[----:B------:R-:W-:-:S04]  /*01f0*/  UIADD3 UR4, -UR5, 0x100000, URZ ;  /* 0x0010000005047890 */ /* 0x000fc8000fffe13f */
[----:B------:R-:W-:Y:S02]  /*0200*/  USHF.L.U32 UR5, UR4, 0xb, URZ ;  /* 0x0000000b04057899 */ /* 0x000fe4000800063f */
[----:B------:R-:W-:Y:S01]  /*0210*/  USHF.L.U32 UR4, UR4, 0x1, URZ ;  /* 0x0000000104047899 */ /* 0x000fe2000800063f */
[----:B------:R-:W0:Y:S11]  /*0220*/  FENCE.VIEW.ASYNC.S ;  /* 0x00000000000073c6 */ /* 0x000e360000000000 */
[----:B0-----:R0:W1:Y:S01]  /*0230*/  SYNCS.EXCH.64 URZ, [UR8], UR4 ;  /* 0x00000004083f75b2 */ /* 0x0010620008000100 */
[----:B------:R0:W2:Y:S01]  /*0240*/  SYNCS.EXCH.64 URZ, [UR8+0x20], UR6 ;  /* 0x00002006083f75b2 */ /* 0x0000a20008000100 */
[----:B------:R0:W3:Y:S01]  /*0250*/  SYNCS.EXCH.64 URZ, [UR8+0x8], UR4 ;  /* 0x00000804083f75b2 */ /* 0x0000e20008000100 */
[----:B------:R0:W4:Y:S01]  /*0260*/  SYNCS.EXCH.64 URZ, [UR8+0x28], UR6 ;  /* 0x00002806083f75b2 */ /* 0x0001220008000100 */
[----:B------:R0:W0:Y:S01]  /*0270*/  SYNCS.EXCH.64 URZ, [UR8+0x10], UR4 ;  /* 0x00001004083f75b2 */ /* 0x0000220008000100 */
[----:B------:R0:W0:Y:S01]  /*0280*/  SYNCS.EXCH.64 URZ, [UR8+0x30], UR6 ;  /* 0x00003006083f75b2 */ /* 0x0000220008000100 */
[----:B------:R0:W0:Y:S01]  /*0290*/  SYNCS.EXCH.64 URZ, [UR8+0x18], UR4 ;  /* 0x00001804083f75b2 */ /* 0x0000220008000100 */
[----:B------:R0:W0:Y:S01]  /*02a0*/  SYNCS.EXCH.64 URZ, [UR8+0x38], UR6 ;  /* 0x00003806083f75b2 */ /* 0x0000220008000100 */
[----:B------:R-:W-:Y:S01]  /*02b0*/  NOP ;  /* 0x0000000000007918 */ /* 0x000fe20000000000 */
.L_x_2:
[----:B------:R-:W-:Y:S01]  /*02c0*/  SHF.R.S32.HI R7, RZ, 0x1f, R18 ;  /* 0x0000001fff077819 */ /* 0x000fe20000011412 */
[----:B------:R-:W5:Y:S01]  /*02d0*/  SHFL.IDX PT, R0, R0, RZ, 0x1f ;  /* 0x00001fff00007589 */ /* 0x000f6200000e0000 */
[----:B0-----:R-:W0:Y:S01]  /*02e0*/  S2UR UR8, SR_CTAID.X ;  /* 0x00000000000879c3 */ /* 0x001e220000002500 */
[----:B------:R-:W-:Y:S02]  /*02f0*/  ELECT P0, URZ, PT ;  /* 0x00000000003f782f */ /* 0x000fe40003800000 */
[----:B------:R-:W-:Y:S01]  /*0300*/  LEA.HI R7, R7, R18, RZ, 0x7 ;  /* 0x0000001207077211 */ /* 0x000fe200078f38ff */
[----:B------:R-:W1:Y:S01]  /*0310*/  S2R R4, SR_CTAID.Y ;  /* 0x0000000000047919 */ /* 0x000e620000002600 */
[----:B------:R-:W-:Y:S01]  /*0320*/  ULDC UR4, c[0x0][0x154] ;  /* 0x0000550000047ab9 */ /* 0x000fe20000000800 */
[----:B------:R-:W-:Y:S01]  /*0330*/  NOP ;  /* 0x0000000000007918 */ /* 0x000fe20000000000 */
[----:B------:R-:W-:Y:S01]  /*0340*/  LOP3.LUT R7, R7, 0xffffff80, RZ, 0xc0, !PT ;  /* 0xffffff8007077812 */ /* 0x000fe200078ec0ff */
[----:B------:R-:W-:Y:S01]  /*0350*/  NOP ;  /* 0x0000000000007918 */ /* 0x000fe20000000000 */
[----:B------:R-:W2:Y:S03]  /*0360*/  LDC R12, c[0x0][0x140] ;  /* 0x00005000ff0c7b82 */ /* 0x000ea60000000800 */
[----:B------:R-:W-:-:S05]  /*0370*/  IMAD.IADD R7, R18, 0x1, -R7 ;  /* 0x0000000112077824 */ /* 0x000fca00078e0a07 */
[----:B------:R-:W-:Y:S02]  /*0380*/  SHF.R.S32.HI R6, RZ, 0x1f, R7 ;  /* 0x0000001fff067819 */ /* 0x000fe40000011407 */
[----:B------:R-:W-:Y:S02]  /*0390*/  LOP3.LUT P2, RZ, R7, 0x7, RZ, 0xc0, !PT ;  /* 0x0000000707ff7812 */ /* 0x000fe4000784c0ff */
[----:B------:R-:W-:Y:S02]  /*03a0*/  LEA.HI R6, R6, R7, RZ, 0x3 ;  /* 0x0000000706067211 */ /* 0x000fe400078f18ff */
[----:B-----5:R-:W-:Y:S02]  /*03b0*/  ISETP.NE.OR P0, PT, R0, RZ, !P0 ;  /* 0x000000ff0000720c */ /* 0x020fe40004705670 */
[--C-:B------:R-:W-:Y:S02]  /*03c0*/  SHF.R.S32.HI R0, RZ, 0x3, R6.reuse ;  /* 0x00000003ff007819 */ /* 0x100fe40000011406 */
[----:B------:R-:W-:-:S02]  /*03d0*/  SHF.R.S32.HI R9, RZ, 0x1f, R6 ;  /* 0x0000001fff097819 */ /* 0x000fc40000011406 */
[----:B------:R-:W-:Y:S02]  /*03e0*/  SHF.R.S32.HI R6, RZ, 0x1f, R3 ;  /* 0x0000001fff067819 */ /* 0x000fe40000011403 */
[----:B------:R-:W-:Y:S02]  /*03f0*/  LEA.HI R9, R9, R0, RZ, 0x2 ;  /* 0x0000000009097211 */ /* 0x000fe400078f10ff */
[----:B------:R-:W-:Y:S02]  /*0400*/  LEA.HI R6, R6, R3, RZ, 0x2 ;  /* 0x0000000306067211 */ /* 0x000fe400078f10ff */
[----:B-1----:R-:W-:Y:S01]  /*0410*/  I2FP.F32.U32 R8, R4 ;  /* 0x0000000400087245 */ /* 0x002fe20000201000 */
[----:B------:R-:W-:Y:S01]  /*0420*/  VOTEU.ALL UP0, P0 ;  /* 0x00000000003f7886 */ /* 0x000fe20000000000 */
[----:B------:R-:W-:Y:S01]  /*0430*/  LOP3.LUT R6, R6, 0x3ffffffc, RZ, 0xc0, !PT ;  /* 0x3ffffffc06067812 */ /* 0x000fe200078ec0ff */
[----:B------:R-:W-:Y:S01]  /*0440*/  VOTEU.ALL UP1, P0 ;  /* 0x00000000003f7886 */ /* 0x000fe20000020000 */
[----:B------:R-:W-:Y:S01]  /*0450*/  LOP3.LUT R9, R9, 0xfffffffc, RZ, 0xc0, !PT ;  /* 0xfffffffc09097812 */ /* 0x000fe200078ec0ff */
[----:B------:R-:W-:Y:S01]  /*0460*/  FMUL R10, R8, UR4 ;  /* 0x00000004080a7c20 */ /* 0x000fe20008400000 */
[----:B------:R-:W1:Y:S01]  /*0470*/  @!UP0 S2UR UR7, SR_CgaCtaId ;  /* 0x00000000000789c3 */ /* 0x000e620000008800 */
[----:B------:R-:W-:Y:S01]  /*0480*/  IMAD.IADD R11, R3, 0x1, -R6 ;  /* 0x00000001030b7824 */ /* 0x000fe200078e0a06 */
[----:B0-----:R-:W-:Y:S01]  /*0490*/  I2FP.F32.U32 R6, UR8 ;  /* 0x0000000800067c45 */ /* 0x001fe20008201000 */
[----:B------:R-:W-:Y:S01]  /*04a0*/  IMAD.IADD R0, R0, 0x1, -R9 ;  /* 0x0000000100007824 */ /* 0x000fe200078e0a09 */
[----:B------:R-:W-:Y:S01]  /*04b0*/  ULDC UR4, c[0x0][0x150] ;  /* 0x0000540000047ab9 */ /* 0x000fe20000000800 */
[----:B------:R-:W0:Y:S01]  /*04c0*/  F2I.U32.TRUNC.NTZ R10, R10 ;  /* 0x0000000a000a7305 */ /* 0x000e22000020f000 */
[----:B------:R-:W-:Y:S01]  /*04d0*/  SHF.R.S32.HI R3, RZ, 0x1f, R2 ;  /* 0x0000001fff037819 */ /* 0x000fe20000011402 */
[----:B------:R-:W-:Y:S01]  /*04e0*/  FMUL R6, R6, UR4 ;  /* 0x0000000406067c20 */ /* 0x000fe20008400000 */
[----:B------:R-:W5:Y:S01]  /*04f0*/  LDC R9, c[0x0][0x148] ;  /* 0x00005200ff097b82 */ /* 0x000f620000000800 */
[----:B------:R-:W-:Y:S01]  /*0500*/  IMAD R11, R11, 0x4, R0 ;  /* 0x000000040b0b7824 */ /* 0x000fe200078e0200 */
[----:B------:R-:W-:Y:S01]  /*0510*/  LEA.HI R3, R3, R2, RZ, 0x2 ;  /* 0x0000000203037211 */ /* 0x000fe200078f10ff */
[----:B------:R-:W-:Y:S01]  /*0520*/  UMOV UR4, 0x20 ;  /* 0x0000002000047882 */ /* 0x000fe20000000000 */
[----:B------:R-:W-:Y:S01]  /*0530*/  @!UP0 UMOV UR6, 0x400 ;  /* 0x0000040000068882 */ /* 0x000fe20000000000 */
[----:B------:R-:W3:Y:S01]  /*0540*/  F2I.U32.TRUNC.NTZ R6, R6 ;  /* 0x0000000600067305 */ /* 0x000ee2000020f000 */
[----:B------:R-:W-:Y:S01]  /*0550*/  LOP3.LUT R3, R3, 0xfffffffc, RZ, 0xc0, !PT ;  /* 0xfffffffc03037812 */ /* 0x000fe200078ec0ff */
[----:B------:R-:W-:Y:S01]  /*0560*/  IMAD.SHL.U32 R22, R11, 0x4, RZ ;  /* 0x000000040b167824 */ /* 0x000fe200078e00ff */
[----:B------:R-:W4:Y:S01]  /*0570*/  LDC R8, c[0x0][0x144] ;  /* 0x00005100ff087b82 */ /* 0x000f220000000800 */
[----:B------:R-:W-:-:S04]  /*0580*/  @!UP0 UIADD3 UR4, -UR4, 0x100000, URZ ;  /* 0x0010000004048890 */ /* 0x000fc8000fffe13f */
[----:B------:R-:W-:Y:S02]  /*0590*/  @!UP0 USHF.L.U32 UR5, UR4, 0xb, URZ ;  /* 0x0000000b04058899 */ /* 0x000fe4000800063f */
[----:B------:R-:W-:Y:S01]  /*05a0*/  @!UP0 USHF.L.U32 UR4, UR4, 0x1, URZ ;  /* 0x0000000104048899 */ /* 0x000fe2000800063f */
[----:B--2---:R-:W-:Y:S01]  /*05b0*/  ISETP.EQ.U32.AND P3, PT, R12, 0x1, PT ;  /* 0x000000010c00780c */ /* 0x004fe20003f62070 */
[----:B------:R-:W-:Y:S01]  /*05c0*/  IMAD.IADD R0, R2, 0x1, -R3 ;  /* 0x0000000102007824 */ /* 0x000fe200078e0a03 */
[----:B------:R-:W-:Y:S01]  /*05d0*/  LOP3.LUT R22, R11, 0xc, R22, 0x78, !PT ;  /* 0x0000000c0b167812 */ /* 0x000fe200078e7816 */
[----:B0-----:R-:W-:Y:S01]  /*05e0*/  IMAD.MOV R14, RZ, RZ, -R10 ;  /* 0x000000ffff0e7224 */ /* 0x001fe200078e0a0a */
[----:B-1----:R-:W-:Y:S02]  /*05f0*/  @!UP0 ULEA UR6, UR7, UR6, 0x18 ;  /* 0x0000000607068291 */ /* 0x002fe4000f8ec03f */
[----:B------:R-:W-:Y:S01]  /*0600*/  ISETP.NE.AND P1, PT, R0, 0x3, PT ;  /* 0x000000030000780c */ /* 0x000fe20003f25270 */
[----:B------:R-:W-:Y:S01]  /*0610*/  VOTEU.ALL UP0, P0 ;  /* 0x00000000003f7886 */ /* 0x000fe20000000000 */
[----:B------:R-:W-:Y:S01]  /*0620*/  ISETP.LT.U32.AND P0, PT, R22, 0x8, !P2 ;  /* 0x000000081600780c */ /* 0x000fe20005701070 */
[----:B---3--:R-:W-:Y:S01]  /*0630*/  IMAD.MOV R3, RZ, RZ, -R6 ;  /* 0x000000ffff037224 */ /* 0x008fe200078e0a06 */
[----:B------:R-:W-:-:S02]  /*0640*/  ISETP.EQ.OR P1, PT, R0, RZ, !P1 ;  /* 0x000000ff0000720c */ /* 0x000fc40004f22670 */
[----:B------:R-:W-:Y:S01]  /*0650*/  ISETP.NE.AND P2, PT, R5, RZ, PT ;  /* 0x000000ff0500720c */ /* 0x000fe20003f45270 */
[----:B-----5:R-:W-:Y:S01]  /*0660*/  IMAD R7, R9, R14, R4 ;  /* 0x0000000e09077224 */ /* 0x020fe200078e0204 */
[----:B------:R-:W-:Y:S01]  /*0670*/  ISETP.EQ.AND P1, PT, R5, RZ, P1 ;  /* 0x000000ff0500720c */ /* 0x000fe20000f22270 */
[----:B------:R-:W0:Y:S02]  /*0680*/  FENCE.VIEW.ASYNC.S ;  /* 0x00000000000073c6 */ /* 0x000e240000000000 */
[----:B0-----:R0:W1:Y:S01]  /*0690*/  @!UP0 SYNCS.EXCH.64 URZ, [UR6+0x50], UR4 ;  /* 0x00005004063f85b2 */ /* 0x0010620008000100 */
[----:B------:R-:W-:Y:S02]  /*06a0*/  ISETP.NE.AND P4, PT, R7, R22, PT ;  /* 0x000000160700720c */ /* 0x000fe40003f85270 */
[----:B------:R-:W-:Y:S01]  /*06b0*/  SEL R19, RZ, 0x1, !P1 ;  /* 0x00000001ff137807 */ /* 0x000fe20004800000 */
[----:B----4-:R-:W-:Y:S02]  /*06c0*/  IMAD R3, R8, R3, UR8 ;  /* 0x0000000808037e24 */ /* 0x010fe4000f8e0203 */
[----:B------:R-:W-:-:S03]  /*06d0*/  VIADD R8, R5, 0xffffffff ;  /* 0xffffffff05087836 */ /* 0x000fc60000000000 */
[----:B------:R-:W-:Y:S02]  /*06e0*/  ISETP.EQ.OR P4, PT, R3, RZ, !P4 ;  /* 0x000000ff0300720c */ /* 0x000fe40006782670 */
[----:B------:R-:W-:Y:S02]  /*06f0*/  ISETP.GE.U32.AND P5, PT, R8, 0x2, PT ;  /* 0x000000020800780c */ /* 0x000fe40003fa6070 */
[----:B------:R-:W-:Y:S02]  /*0700*/  PLOP3.LUT P0, PT, P0, P4, PT, 0x80, 0x0 ;  /* 0x000000000000781c */ /* 0x000fe40000709070 */
[----:B------:R-:W-:Y:S01]  /*0710*/  SEL R19, R19, 0x2, P5 ;  /* 0x0000000213137807 */ /* 0x000fe20002800000 */
[----:B------:R0:W2:Y:S01]  /*0720*/  @!UP1 SYNCS.EXCH.64 URZ, [UR6+0x58], UR4 ;  /* 0x00005804063f95b2 */ /* 0x0000a20008000100 */
[----:B------:R-:W-:Y:S01]  /*0730*/  P2R R156, PR, RZ, 0x1 ;  /* 0x00000001ff9c7803 */ /* 0x000fe20000000000 */
[----:B------:R-:W-:Y:S01]  /*0740*/  NOP ;  /* 0x0000000000007918 */ /* 0x000fe20000000000 */
[----:B------:R-:W-:Y:S07]  /*0750*/  @!P3 BRA `(.L_x_3) ;  /* 0x000000000008b947 */ /* 0x000fee0003800000 */
[----:B-12---:R-:W-:Y:S01]  /*0760*/  UCGABAR_ARV ;  /* 0x00000000000079c7 */ /* 0x006fe20008000000 */
[----:B------:R-:W-:Y:S05]  /*0770*/  BRA `(.L_x_4) ;  /* 0x0000000000047947 */ /* 0x000fea0003800000 */
.L_x_3:
[----:B-12---:R-:W-:Y:S01]  /*0780*/  NOP ;  /* 0x0000000000007918 */ /* 0x006fe20000000000 */
.L_x_4:
[----:B------:R-:W1:Y:S01]  /*0790*/  LDC R2, c[0x0][0x65c] ;  /* 0x00019700ff027b82 */ /* 0x000e620000000800 */
[----:B------:R-:W-:Y:S02]  /*07a0*/  IMAD.U32 R6, RZ, RZ, UR8 ;  /* 0x00000008ff067e24 */ /* 0x000fe4000f8e00ff */
[----:B------:R-:W-:Y:S01]  /*07b0*/  IMAD.MOV.U32 R7, RZ, RZ, RZ ;  /* 0x000000ffff077224 */ /* 0x000fe200078e00ff */
[----:B-1----:R-:W-:-:S04]  /*07c0*/  ISETP.NE.AND P1, PT, R2, 0x1, PT ;  /* 0x000000010200780c */ /* 0x002fc80003f25270 */
[----:B------:R-:W-:-:S09]  /*07d0*/  P2R R5, PR, RZ, 0x2 ;  /* 0x00000002ff057803 */ /* 0x000fd20000000000 */
[----:B------:R-:W1:Y:S01]  /*07e0*/  @P1 LDC R17, c[0x0][0x10] ;  /* 0x00000400ff111b82 */ /* 0x000e620000000800 */
[----:B------:R-:W-:Y:S02]  /*07f0*/  @P1 IMAD.MOV.U32 R5, RZ, RZ, RZ ;  /* 0x000000ffff051224 */ /* 0x000fe400078e00ff */
[----:B------:R-:W-:-:S05]  /*0800*/  @P1 IMAD.MOV.U32 R13, RZ, RZ, RZ ;  /* 0x000000ffff0d1224 */ /* 0x000fca00078e00ff */
[----:B------:R-:W2:Y:S01]  /*0810*/  @!P1 LDC R11, c[0x0][0xc] ;  /* 0x00000300ff0b9b82 */ /* 0x000ea20000000800 */
[----:B-1----:R-:W-:-:S04]  /*0820*/  @P1 IMAD.WIDE.U32 R16, R17, UR8, R4 ;  /* 0x0000000811101c25 */ /* 0x002fc8000f8e0004 */
[----:B------:R-:W-:Y:S02]  /*0830*/  @P1 IMAD.IADD R17, R17, 0x1, R13 ;  /* 0x0000000111111824 */ /* 0x000fe400078e020d */
[----:B--2---:R-:W-:-:S04]  /*0840*/  @!P1 IMAD.WIDE.U32 R6, R4, R11, R6 ;  /* 0x0000000b04069225 */ /* 0x004fc800078e0006 */
[----:B------:R-:W-:Y:S02]  /*0850*/  @!P1 IMAD.MOV.U32 R16, RZ, RZ, R6 ;  /* 0x000000ffff109224 */ /* 0x000fe400078e0006 */
[----:B------:R-:W-:Y:S01]  /*0860*/  @!P1 IMAD.MOV.U32 R17, RZ, RZ, R7 ;  /* 0x000000ffff119224 */ /* 0x000fe200078e0007 */
[----:B------:R-:W-:Y:S06]  /*0870*/  @!P3 BRA `(.L_x_5) ;  /* 0x00000000000cb947 */ /* 0x000fec0003800000 */
[----:B------:R-:W-:Y:S01]  /*0880*/  UCGABAR_WAIT ;  /* 0x0000000000007dc7 */ /* 0x000fe20008000000 */
[----:B------:R-:W-:Y:S01]  /*0890*/  CCTL.IVALL ;  /* 0x00000000ff00798f */ /* 0x000fe20002000000 */
[----:B------:R-:W-:Y:S05]  /*08a0*/  BRA `(.L_x_6) ;  /* 0x0000000000047947 */ /* 0x000fea0003800000 */
.L_x_5:
[----:B------:R-:W-:Y:S06]  /*08b0*/  BAR.SYNC.DEFER_BLOCKING 0x0 ;  /* 0x0000000000007b1d */ /* 0x000fec0000010000 */
.L_x_6:
[----:B------:R-:W-:Y:S05]  /*08c0*/  @!P2 BRA `(.L_x_7) ;  /* 0x000000980064a947 */ /* 0x000fea0003800000 */
[----:B------:R-:W-:-:S13]  /*08d0*/  ISETP.GT.U32.AND P0, PT, R8, 0x1, PT ;  /* 0x000000010800780c */ /* 0x000fda0003f04070 */
[----:B0-----:R-:W-:Y:S05]  /*08e0*/  @P0 EXIT ;  /* 0x000000000000094d */ /* 0x001fea0003800000 */
[----:B------:R-:W-:Y:S01]  /*08f0*/  ULDC.64 UR4, c[0x0][0x650] ;  /* 0x0001940000047ab9 */ /* 0x000fe20000000a00 */
[----:B------:R-:W-:Y:S01]  /*0900*/  PRMT R0, RZ, 0x7610, R0 ;  /* 0x00007610ff007816 */ /* 0x000fe20000000000 */
[----:B------:R-:W-:Y:S01]  /*0910*/  IMAD.MOV.U32 R153, RZ, RZ, -0x1 ;  /* 0xffffffffff997424 */ /* 0x000fe200078e00ff */
[----:B------:R-:W-:Y:S01]  /*0920*/  ISETP.GE.U32.AND P0, PT, R16, UR4, PT ;  /* 0x0000000410007c0c */ /* 0x000fe2000bf06070 */
[----:B------:R-:W-:Y:S02]  /*0930*/  IMAD.MOV.U32 R152, RZ, RZ, -0x1 ;  /* 0xffffffffff987424 */ /* 0x000fe400078e00ff */
[----:B------:R-:W-:Y:S01]  /*0940*/  IMAD.MOV.U32 R23, RZ, RZ, -0x1 ;  /* 0xffffffffff177424 */ /* 0x000fe200078e00ff */
[----:B------:R-:W-:-:S13]  /*0950*/  ISETP.GE.U32.AND.EX P0, PT, R17, UR5, PT, P0 ;  /* 0x0000000511007c0c */ /* 0x000fda000bf06100 */
[----:B------:R-:W-:Y:S05]  /*0960*/  @P0 BRA `(.L_x_8) ;  /* 0x00000004002c0947 */ /* 0x000fea0003800000 */
[----:B------:R-:W0:Y:S01]  /*0970*/  LDC.64 R20, c[0x0][0x628] ;  /* 0x00018a00ff147b82 */ /* 0x000e220000000a00 */
[----:B------:R-:W-:Y:S02]  /*0980*/  IMAD.MOV.U32 R6, RZ, RZ, R16 ;  /* 0x000000ffff067224 */ /* 0x000fe400078e0010 */
[----:B------:R-:W-:-:S05]  /*0990*/  IMAD.MOV.U32 R7, RZ, RZ, R17 ;  /* 0x000000ffff077224 */ /* 0x000fca00078e0011 */
[----:B------:R-:W1:Y:S08]  /*09a0*/  LDC R0, c[0x0][0x630] ;  /* 0x00018c00ff007b82 */ /* 0x000e700000000800 */
[----:B------:R-:W2:Y:S01]  /*09b0*/  LDC.64 R24, c[0x0][0x620] ;  /* 0x00018800ff187b82 */ /* 0x000ea20000000a00 */
[----:B0-----:R-:W-:-:S04]  /*09c0*/  ISETP.NE.U32.AND P0, PT, R20, RZ, PT ;  /* 0x000000ff1400720c */ /* 0x001fc80003f05070 */
[----:B------:R-:W-:-:S13]  /*09d0*/  ISETP.NE.AND.EX P0, PT, R21, RZ, PT, P0 ;  /* 0x000000ff1500720c */ /* 0x000fda0003f05300 */
[----:B-12---:R-:W-:Y:S05]  /*09e0*/  @!P0 BRA `(.L_x_9) ;  /* 0x0000000000288947 */ /* 0x006fea0003800000 */
[----:B------:R-:W0:Y:S02]  /*09f0*/  LDC R13, c[0x0][0x634] ;  /* 0x00018d00ff0d7b82 */ /* 0x000e240000000800 */
[----:B0-----:R-:W-:-:S05]  /*0a00*/  IADD3 R13, P0, R16, R13, RZ ;  /* 0x0000000d100d7210 */ /* 0x001fca0007f1e0ff */
[----:B------:R-:W-:-:S04]  /*0a10*/  IMAD.X R15, RZ, RZ, R17, P0 ;  /* 0x000000ffff0f7224 */ /* 0x000fc800000e0611 */
[----:B------:R-:W-:-:S04]  /*0a20*/  IMAD.WIDE.U32 R6, R15, R20, RZ ;  /* 0x000000140f067225 */ /* 0x000fc800078e00ff */
[----:B------:R-:W-:-:S04]  /*0a30*/  IMAD.WIDE.U32 R10, P0, R13, R21, R6 ;  /* 0x000000150d0a7225 */ /* 0x000fc80007800006 */
[----:B------:R-:W-:-:S04]  /*0a40*/  IMAD.WIDE.U32 R6, R13, R20, RZ ;  /* 0x000000140d067225 */ /* 0x000fc800078e00ff */
[----:B------:R-:W-:Y:S01]  /*0a50*/  IMAD.X R13, RZ, RZ, RZ, P0 ;  /* 0x000000ffff0d7224 */ /* 0x000fe200000e06ff */
[----:B------:R-:W-:Y:S01]  /*0a60*/  IADD3 RZ, P0, R7, R10, RZ ;  /* 0x0000000a07ff7210 */ /* 0x000fe20007f1e0ff */
[----:B------:R-:W-:-:S04]  /*0a70*/  IMAD.MOV.U32 R12, RZ, RZ, R11 ;  /* 0x000000ffff0c7224 */ /* 0x000fc800078e000b */
[----:B------:R-:W-:-:S08]  /*0a80*/  IMAD.WIDE.U32.X R6, R15, R21, R12, P0 ;  /* 0x000000150f067225 */ /* 0x000fd000000e040c */
.L_x_9:
[----:B------:R-:W0:Y:S01]  /*0a90*/  LDC.64 R20, c[0x0][0x640] ;  /* 0x00019000ff147b82 */ /* 0x000e220000000a00 */
[--C-:B------:R-:W-:Y:S01]  /*0aa0*/  SHF.R.U64 R27, R6, R0, R7.reuse ;  /* 0x00000000061b7219 */ /* 0x100fe20000001207 */
[----:B------:R-:W-:Y:S01]  /*0ab0*/  IMAD R28, R9, R14, R4 ;  /* 0x0000000e091c7224 */ /* 0x000fe200078e0204 */
[----:B------:R-:W-:Y:S02]  /*0ac0*/  SHF.R.U32.HI R0, RZ, R0, R7 ;  /* 0x00000000ff007219 */ /* 0x000fe40000011607 */
[----:B------:R-:W-:-:S03]  /*0ad0*/  IADD3 R5, P0, RZ, -R27, RZ ;  /* 0x8000001bff057210 */ /* 0x000fc60007f1e0ff */
[----:B------:R-:W1:Y:S02]  /*0ae0*/  LDC R8, c[0x0][0x618] ;  /* 0x00018600ff087b82 */ /* 0x000e640000000800 */
[----:B------:R-:W-:-:S04]  /*0af0*/  IMAD.X R7, RZ, RZ, ~R0, P0 ;  /* 0x000000ffff077224 */ /* 0x000fc800000e0e00 */
[-C--:B------:R-:W-:Y:S02]  /*0b00*/  IMAD R0, R7, R24.reuse, RZ ;  /* 0x0000001807007224 */ /* 0x080fe400078e02ff */
[----:B------:R-:W2:Y:S01]  /*0b10*/  LDC R11, c[0x0][0x608] ;  /* 0x00018200ff0b7b82 */ /* 0x000ea20000000800 */
[----:B------:R-:W-:-:S04]  /*0b20*/  IMAD.WIDE.U32 R6, R5, R24, R16 ;  /* 0x0000001805067225 */ /* 0x000fc800078e0010 */
[----:B------:R-:W-:Y:S02]  /*0b30*/  IMAD R5, R5, R25, R0 ;  /* 0x0000001905057224 */ /* 0x000fe400078e0200 */
[----:B------:R-:W-:Y:S01]  /*0b40*/  IMAD.MOV.U32 R25, RZ, RZ, 0x1 ;  /* 0x00000001ff197424 */ /* 0x000fe200078e00ff */
[----:B------:R-:W3:Y:S01]  /*0b50*/  LDC R12, c[0x0][0x658] ;  /* 0x00019600ff0c7b82 */ /* 0x000ee20000000800 */
[----:B0-----:R-:W-:Y:S01]  /*0b60*/  ISETP.NE.U32.AND P0, PT, R20, RZ, PT ;  /* 0x000000ff1400720c */ /* 0x001fe20003f05070 */
[----:B------:R-:W-:Y:S02]  /*0b70*/  IMAD.IADD R5, R7, 0x1, R5 ;  /* 0x0000000107057824 */ /* 0x000fe400078e0205 */
[----:B------:R-:W-:Y:S01]  /*0b80*/  IMAD.MOV.U32 R7, RZ, RZ, -0x1 ;  /* 0xffffffffff077424 */ /* 0x000fe200078e00ff */
[----:B------:R-:W-:-:S03]  /*0b90*/  ISETP.NE.AND.EX P0, PT, R21, RZ, PT, P0 ;  /* 0x000000ff1500720c */ /* 0x000fc60003f05300 */
[----:B------:R-:W0:Y:S01]  /*0ba0*/  LDC R15, c[0x0][0x600] ;  /* 0x00018000ff0f7b82 */ /* 0x000e220000000800 */
[-CC-:B-1----:R-:W-:Y:S02]  /*0bb0*/  SHF.R.U64 R13, R6, R8.reuse, R5.reuse ;  /* 0x00000008060d7219 */ /* 0x182fe40000001205 */
[----:B------:R-:W-:-:S05]  /*0bc0*/  SHF.R.U32.HI R0, RZ, R8, R5 ;  /* 0x00000008ff007219 */ /* 0x000fca0000011605 */
[----:B------:R-:W1:Y:S01]  /*0bd0*/  LDC R23, c[0x0][0x648] ;  /* 0x00019200ff177b82 */ /* 0x000e620000000800 */
[-CC-:B--2---:R-:W-:Y:S02]  /*0be0*/  SHF.R.U64 R29, R13, R11.reuse, R0.reuse ;  /* 0x0000000b0d1d7219 */ /* 0x184fe40000001200 */
[----:B------:R-:W-:-:S05]  /*0bf0*/  SHF.R.U32.HI R5, RZ, R11, R0 ;  /* 0x0000000bff057219 */ /* 0x000fca0000011600 */
[----:B------:R-:W2:Y:S01]  /*0c00*/  LDC R24, c[0x0][0x638] ;  /* 0x00018e00ff187b82 */ /* 0x000ea20000000800 */
[-CC-:B---3--:R-:W-:Y:S02]  /*0c10*/  SHF.R.U64 R14, R29, R12.reuse, R5.reuse ;  /* 0x0000000c1d0e7219 */ /* 0x188fe40000001205 */
[-C--:B------:R-:W-:Y:S02]  /*0c20*/  SHF.L.U32 R0, R7, R12.reuse, RZ ;  /* 0x0000000c07007219 */ /* 0x080fe400000006ff */
[----:B------:R-:W-:Y:S01]  /*0c30*/  SHF.R.U32.HI R5, RZ, R12, R5 ;  /* 0x0000000cff057219 */ /* 0x000fe20000011605 */
[----:B------:R-:W-:Y:S01]  /*0c40*/  IMAD.MOV.U32 R4, RZ, RZ, R14 ;  /* 0x000000ffff047224 */ /* 0x000fe200078e000e */
[----:B------:R-:W-:Y:S01]  /*0c50*/  LOP3.LUT R10, RZ, R0, RZ, 0x33, !PT ;  /* 0x00000000ff0a7212 */ /* 0x000fe200078e33ff */
[----:B------:R-:W3:Y:S01]  /*0c60*/  LDC R26, c[0x0][0x610] ;  /* 0x00018400ff1a7b82 */ /* 0x000ee20000000800 */
[----:B------:R-:W-:Y:S05]  /*0c70*/  @!P0 BRA `(.L_x_10) ;  /* 0x0000000000288947 */ /* 0x000fea0003800000 */
[----:B------:R-:W4:Y:S02]  /*0c80*/  LDC R9, c[0x0][0x64c] ;  /* 0x00019300ff097b82 */ /* 0x000f240000000800 */
[----:B----4-:R-:W-:-:S05]  /*0c90*/  IADD3 R9, P0, R14, R9, RZ ;  /* 0x000000090e097210 */ /* 0x010fca0007f1e0ff */
        /* <DEDUP_REMOVED lines=8> */
.L_x_10:
[----:B-1----:R-:W-:Y:S01]  /*0d20*/  SHF.R.U64 R4, R4, R23, R5 ;  /* 0x0000001704047219 */ /* 0x002fe20000001205 */
[----:B0-----:R-:W-:Y:S01]  /*0d30*/  VIADD R6, R15, 0xffffffff ;  /* 0xffffffff0f067836 */ /* 0x001fe20000000000 */
[----:B------:R-:W-:Y:S01]  /*0d40*/  SHF.L.U32 R0, R25, R12, RZ ;  /* 0x0000000c19007219 */ /* 0x000fe200000006ff */
[----:B------:R-:W-:Y:S01]  /*0d50*/  IMAD.MOV.U32 R23, RZ, RZ, R27 ;  /* 0x000000ffff177224 */ /* 0x000fe200078e001b */
[----:B------:R-:W-:Y:S01]  /*0d60*/  LOP3.LUT R5, R29, R10, RZ, 0xc0, !PT ;  /* 0x0000000a1d057212 */ /* 0x000fe200078ec0ff */
[----:B------:R-:W-:Y:S01]  /*0d70*/  IMAD.MOV R7, RZ, RZ, -R4 ;  /* 0x000000ffff077224 */ /* 0x000fe200078e0a04 */
[----:B------:R-:W-:Y:S02]  /*0d80*/  SEL R3, R3, R28, !P1 ;  /* 0x0000001c03037207 */ /* 0x000fe40004800000 */
[----:B------:R-:W-:Y:S01]  /*0d90*/  LOP3.LUT R6, R13, R6, RZ, 0xc0, !PT ;  /* 0x000000060d067212 */ /* 0x000fe200078ec0ff */
[----:B------:R-:W-:Y:S02]  /*0da0*/  IMAD R4, R0, R4, R5 ;  /* 0x0000000400047224 */ /* 0x000fe400078e0205 */
[----:B--2---:R-:W-:-:S02]  /*0db0*/  IMAD R0, R7, R24, R14 ;  /* 0x0000001807007224 */ /* 0x004fc400078e020e */
[----:B---3--:R-:W-:Y:S02]  /*0dc0*/  IMAD R3, R4, R26, R3 ;  /* 0x0000001a04037224 */ /* 0x008fe400078e0203 */
[----:B------:R-:W-:Y:S02]  /*0dd0*/  IMAD.MOV.U32 R5, RZ, RZ, 0x1 ;  /* 0x00000001ff057424 */ /* 0x000fe400078e00ff */
[----:B------:R-:W-:-:S03]  /*0de0*/  IMAD R4, R0, R15, R6 ;  /* 0x0000000f00047224 */ /* 0x000fc600078e0206 */
[----:B------:R-:W-:Y:S02]  /*0df0*/  PRMT R0, R5, 0x7610, R0 ;  /* 0x0000761005007816 */ /* 0x000fe40000000000 */
[----:B------:R-:W-:Y:S02]  /*0e00*/  SEL R152, R4, R3, !P1 ;  /* 0x0000000304987207 */ /* 0x000fe40004800000 */
[----:B------:R-:W-:-:S07]  /*0e10*/  SEL R153, R3, R4, !P1 ;  /* 0x0000000403997207 */ /* 0x000fce0004800000 */
.L_x_8:
[----:B------:R-:W-:-:S08]  /*0e20*/  NOP ;  /* 0x0000000000007918 */ /* 0x000fd00000000000 */
[----:B------:R-:W0:Y:S02]  /*0e30*/  USETMAXREG.TRY_ALLOC.CTAPOOL UP0, 0xe8 ;  /* 0x000000e8000079c8 */ /* 0x000e240008000600 */
[----:B0-----:R-:W-:-:S13]  /*0e40*/  PLOP3.LUT P0, PT, PT, PT, UP0, 0x80, 0x0 ;  /* 0x000000000000781c */ /* 0x001fda0003f0f008 */
[----:B------:R-:W-:Y:S05]  /*0e50*/  @!P0 BRA `(.L_x_8) ;  /* 0xfffffffc00f08947 */ /* 0x000fea000383ffff */
[----:B------:R-:W-:Y:S01]  /*0e60*/  ULDC.64 UR4, c[0x0][0x598] ;  /* 0x0001660000047ab9 */ /* 0x000fe20000000a00 */
[----:B------:R-:W-:Y:S01]  /*0e70*/  ULDC.64 UR36, c[0x0][0x208] ;  /* 0x0000820000247ab9 */ /* 0x000fe20000000a00 */
[----:B------:R-:W-:-:S04]  /*0e80*/  ISETP.NE.U32.AND P0, PT, RZ, UR4, PT ;  /* 0x00000004ff007c0c */ /* 0x000fc8000bf05070 */
[----:B------:R-:W-:-:S13]  /*0e90*/  ISETP.NE.AND.EX P0, PT, RZ, UR5, PT, P0 ;  /* 0x00000005ff007c0c */ /* 0x000fda000bf05300 */
[----:B------:R-:W-:Y:S05]  /*0ea0*/  @!P0 BRA `(.L_x_11) ;  /* 0x00000000001c8947 */ /* 0x000fea0003800000 */
[----:B------:R-:W0:Y:S02]  /*0eb0*/  LDC.64 R4, c[0x0][0x598] ;  /* 0x00016600ff047b82 */ /* 0x000e240000000a00 */
[----:B0-----:R-:W2:Y:S02]  /*0ec0*/  LDG.E.64 R4, desc[UR36][R4.64] ;  /* 0x0000002404047981 */ /* 0x001ea4000c1e1b00 */
[----:B--2---:R-:W-:-:S04]  /*0ed0*/  ISETP.NE.U32.AND P0, PT, R4, RZ, PT ;  /* 0x000000ff0400720c */ /* 0x004fc80003f05070 */
[----:B------:R-:W-:-:S13]  /*0ee0*/  ISETP.NE.AND.EX P0, PT, R5, RZ, PT, P0 ;  /* 0x000000ff0500720c */ /* 0x000fda0003f05300 */
[----:B------:R-:W-:Y:S05]  /*0ef0*/  @!P0 BRA `(.L_x_11) ;  /* 0x0000000000088947 */ /* 0x000fea0003800000 */
[----:B------:R0:W5:Y:S01]  /*0f00*/  LD.E R154, desc[UR36][R4.64] ;  /* 0x00000024049a7980 */ /* 0x000162000c101900 */
[----:B------:R-:W-:Y:S05]  /*0f10*/  BRA `(.L_x_12) ;  /* 0x0000000000247947 */ /* 0x000fea0003800000 */
.L_x_11:
[----:B------:R-:W-:Y:S02]  /*0f20*/  ULDC.64 UR4, c[0x0][0x588] ;  /* 0x0001620000047ab9 */ /* 0x000fe40000000a00 */
[----:B------:R-:W-:-:S04]  /*0f30*/  ISETP.NE.U32.AND P0, PT, RZ, UR4, PT ;  /* 0x00000004ff007c0c */ /* 0x000fc8000bf05070 */
[----:B------:R-:W-:-:S13]  /*0f40*/  ISETP.NE.AND.EX P0, PT, RZ, UR5, PT, P0 ;  /* 0x00000005ff007c0c */ /* 0x000fda000bf05300 */
[----:B------:R-:W-:Y:S05]  /*0f50*/  @!P0 BRA `(.L_x_13) ;  /* 0x00000000000c8947 */ /* 0x000fea0003800000 */
[----:B------:R-:W0:Y:S02]  /*0f60*/  LDC.64 R154, c[0x0][0x588] ;  /* 0x00016200ff9a7b82 */ /* 0x000e240000000a00 */
[----:B0-----:R1:W5:Y:S01]  /*0f70*/  LDG.E R154, desc[UR36][R154.64] ;  /* 0x000000249a9a7981 */ /* 0x001362000c1e1900 */
[----:B------:R-:W-:Y:S05]  /*0f80*/  BRA `(.L_x_12) ;  /* 0x0000000000087947 */ /* 0x000fea0003800000 */
.L_x_13:
[----:B------:R-:W-:Y:S02]  /*0f90*/  ULDC UR4, c[0x0][0x580] ;  /* 0x0001600000047ab9 */ /* 0x000fe40000000800 */
[----:B------:R-:W-:-:S07]  /*0fa0*/  IMAD.U32 R154, RZ, RZ, UR4 ;  /* 0x00000004ff9a7e24 */ /* 0x000fce000f8e00ff */
.L_x_12:
[----:B------:R-:W-:Y:S02]  /*0fb0*/  ULDC.64 UR4, c[0x0][0x5a0] ;  /* 0x0001680000047ab9 */ /* 0x000fe40000000a00 */
[----:B------:R-:W-:-:S04]  /*0fc0*/  ISETP.NE.U32.AND P0, PT, RZ, UR4, PT ;  /* 0x00000004ff007c0c */ /* 0x000fc8000bf05070 */
[----:B------:R-:W-:-:S13]  /*0fd0*/  ISETP.NE.AND.EX P0, PT, RZ, UR5, PT, P0 ;  /* 0x00000005ff007c0c */ /* 0x000fda000bf05300 */
[----:B------:R-:W-:Y:S05]  /*0fe0*/  @!P0 BRA `(.L_x_14) ;  /* 0x00000000001c8947 */ /* 0x000fea0003800000 */
[----:B0-----:R-:W0:Y:S02]  /*0ff0*/  LDC.64 R4, c[0x0][0x5a0] ;  /* 0x00016800ff047b82 */ /* 0x001e240000000a00 */
[----:B0-----:R-:W2:Y:S02]  /*1000*/  LDG.E.64 R4, desc[UR36][R4.64] ;  /* 0x0000002404047981 */ /* 0x001ea4000c1e1b00 */
[----:B--2---:R-:W-:-:S04]  /*1010*/  ISETP.NE.U32.AND P0, PT, R4, RZ, PT ;  /* 0x000000ff0400720c */ /* 0x004fc80003f05070 */
[----:B------:R-:W-:-:S13]  /*1020*/  ISETP.NE.AND.EX P0, PT, R5, RZ, PT, P0 ;  /* 0x000000ff0500720c */ /* 0x000fda0003f05300 */
[----:B------:R-:W-:Y:S05]  /*1030*/  @!P0 BRA `(.L_x_14) ;  /* 0x0000000000088947 */ /* 0x000fea0003800000 */
[----:B-1----:R0:W5:Y:S01]  /*1040*/  LD.E R155, desc[UR36][R4.64] ;  /* 0x00000024049b7980 */ /* 0x002162000c101900 */
[----:B------:R-:W-:Y:S05]  /*1050*/  BRA `(.L_x_15) ;  /* 0x0000000000247947 */ /* 0x000fea0003800000 */
.L_x_14:
[----:B------:R-:W-:Y:S02]  /*1060*/  ULDC.64 UR4, c[0x0][0x590] ;  /* 0x0001640000047ab9 */ /* 0x000fe40000000a00 */
[----:B------:R-:W-:-:S04]  /*1070*/  ISETP.NE.U32.AND P0, PT, RZ, UR4, PT ;  /* 0x00000004ff007c0c */ /* 0x000fc8000bf05070 */
[----:B------:R-:W-:-:S13]  /*1080*/  ISETP.NE.AND.EX P0, PT, RZ, UR5, PT, P0 ;  /* 0x00000005ff007c0c */ /* 0x000fda000bf05300 */
[----:B------:R-:W-:Y:S05]  /*1090*/  @!P0 BRA `(.L_x_16) ;  /* 0x00000000000c8947 */ /* 0x000fea0003800000 */
[----:B0-----:R-:W1:Y:S02]  /*10a0*/  LDC.64 R4, c[0x0][0x590] ;  /* 0x00016400ff047b82 */ /* 0x001e640000000a00 */
[----:B-1----:R1:W5:Y:S01]  /*10b0*/  LDG.E R155, desc[UR36][R4.64] ;  /* 0x00000024049b7981 */ /* 0x002362000c1e1900 */
[----:B------:R-:W-:Y:S05]  /*10c0*/  BRA `(.L_x_15) ;  /* 0x0000000000087947 */ /* 0x000fea0003800000 */
.L_x_16:
[----:B------:R-:W-:Y:S02]  /*10d0*/  ULDC UR4, c[0x0][0x584] ;  /* 0x0001610000047ab9 */ /* 0x000fe40000000800 */
[----:B-1----:R-:W-:-:S07]  /*10e0*/  IMAD.U32 R155, RZ, RZ, UR4 ;  /* 0x00000004ff9b7e24 */ /* 0x002fce000f8e00ff */
.L_x_15:
[----:B------:R-:W-:-:S13]  /*10f0*/  LOP3.LUT P0, RZ, R0, 0xff, RZ, 0xc0, !PT ;  /* 0x000000ff00ff7812 */ /* 0x000fda000780c0ff */
[----:B------:R-:W-:Y:S05]  /*1100*/  @!P0 EXIT ;  /* 0x000000000000894d */ /* 0x000fea0003800000 */
[----:B------:R-:W-:Y:S01]  /*1110*/  ULDC UR4, c[0x0][0x28c] ;  /* 0x0000a30000047ab9 */ /* 0x000fe20000000800 */
[----:B------:R-:W-:Y:S01]  /*1120*/  LOP3.LUT R157, R19, 0x1, RZ, 0xfc, !PT ;  /* 0x00000001139d7812 */ /* 0x000fe200078efcff */
[----:B------:R-:W-:Y:S01]  /*1130*/  UIADD3 UR4, UR4, 0x3f, URZ ;  /* 0x0000003f04047890 */ /* 0x000fe2000fffe03f */
[----:B------:R-:W-:Y:S01]  /*1140*/  UMOV UR38, URZ ;  /* 0x0000003f00267c82 */ /* 0x000fe20008000000 */
[----:B------:R-:W-:Y:S02]  /*1150*/  UMOV UR39, URZ ;  /* 0x0000003f00277c82 */ /* 0x000fe40008000000 */
[----:B------:R-:W-:-:S04]  /*1160*/  USHF.R.S32.HI UR5, URZ, 0x1f, UR4 ;  /* 0x0000001f3f057899 */ /* 0x000fc80008011404 */
[----:B------:R-:W-:-:S04]  /*1170*/  ULEA.HI UR5, UR5, UR4, URZ, 0x6 ;  /* 0x0000000405057291 */ /* 0x000fc8000f8f303f */
[----:B------:R-:W-:-:S12]  /*1180*/  USHF.R.S32.HI UR40, URZ, 0x6, UR5 ;  /* 0x000000063f287899 */ /* 0x000fd80008011405 */
.L_x_290:
[----:B------:R-:W-:Y:S01]  /*1190*/  LOP3.LUT R0, R18, 0x80, RZ, 0xc0, !PT ;  /* 0x0000008012007812 */ /* 0x000fe200078ec0ff */
[----:B--2---:R-:W2:Y:S01]  /*11a0*/  S2UR UR7, SR_CgaCtaId ;  /* 0x00000000000779c3 */ /* 0x004ea20000008800 */
[----:B------:R-:W-:Y:S02]  /*11b0*/  UMOV UR6, 0x400 ;  /* 0x0000040000067882 */ /* 0x000fe40000000000 */
[----:B------:R-:W-:-:S06]  /*11c0*/  SHF.R.U32.HI R0, RZ, 0x7, R0 ;  /* 0x00000007ff007819 */ /* 0x000fcc0000011600 */
[----:B---3--:R-:W3:Y:S01]  /*11d0*/  SHFL.IDX PT, R0, R0, RZ, 0x1f ;  /* 0x00001fff00007589 */ /* 0x008ee200000e0000 */
[----:B--2---:R-:W-:Y:S01]  /*11e0*/  ULEA UR6, UR7, UR6, 0x18 ;  /* 0x0000000607067291 */ /* 0x004fe2000f8ec03f */
[----:B---3--:R-:W-:-:S13]  /*11f0*/  R2UR UR4, R0 ;  /* 0x00000000000472ca */ /* 0x008fda00000e0000 */
[----:B------:R-:W-:-:S04]  /*1200*/  ULEA.HI UR5, UR4, UR4, URZ, 0x1 ;  /* 0x0000000404057291 */ /* 0x000fc8000f8f083f */
[----:B------:R-:W-:-:S04]  /*1210*/  ULOP3.LUT UR5, UR5, 0x7fffe, URZ, 0xc0, !UPT ;  /* 0x0007fffe05057892 */ /* 0x000fc8000f8ec03f */
[----:B------:R-:W-:-:S03]  /*1220*/  UIADD3 UR5, UR4, -UR5, URZ ;  /* 0x8000000504057290 */ /* 0x000fc6000fffe03f */
[----:B------:R-:W-:Y:S01]  /*1230*/  ULDC UR4, c[0x0][0x28c] ;  /* 0x0000a30000047ab9 */ /* 0x000fe20000000800 */
[----:B------:R-:W-:Y:S01]  /*1240*/  ULEA UR5, UR5, UR6, 0xd ;  /* 0x0000000605057291 */ /* 0x000fe2000f8e683f */
[----:B------:R-:W-:-:S03]  /*1250*/  ISETP.LT.AND P0, PT, RZ, UR4, PT ;  /* 0x00000004ff007c0c */ /* 0x000fc6000bf01270 */
[----:B------:R-:W-:-:S04]  /*1260*/  UIADD3 UR5, UR5, 0x100, URZ ;  /* 0x0000010005057890 */ /* 0x000fc8000fffe03f */
[----:B------:R-:W-:-:S04]  /*1270*/  USHF.R.U32.HI UR5, URZ, 0x4, UR5 ;  /* 0x000000043f057899 */ /* 0x000fc80008011605 */
[----:B------:R-:W-:Y:S02]  /*1280*/  ULOP3.LUT UR41, UR5, 0x3fff, URZ, 0xc0, !UPT ;  /* 0x00003fff05297892 */ /* 0x000fe4000f8ec03f */
[----:B-1----:R-:W-:Y:S10]  /*1290*/  @P0 BRA `(.L_x_17) ;  /* 0x0000000000400947 */ /* 0x002ff40003800000 */
[----:B------:R-:W-:Y:S01]  /*12a0*/  MOV R0, 0x0 ;  /* 0x0000000000007802 */ /* 0x000fe20000000f00 */
[----:B------:R-:W-:Y:S01]  /*12b0*/  ULDC.64 UR4, c[0x4][0x68] ;  /* 0x01001a0000047ab9 */ /* 0x000fe20000000a00 */
[----:B------:R-:W-:Y:S01]  /*12c0*/  ULDC.64 UR6, c[0x4][0x8] ;  /* 0x0100020000067ab9 */ /* 0x000fe20000000a00 */
[----:B01----:R-:W-:Y:S01]  /*12d0*/  IMAD.U32 R4, RZ, RZ, UR4 ;  /* 0x00000004ff047e24 */ /* 0x003fe2000f8e00ff */
[----:B------:R0:W1:Y:S01]  /*12e0*/  LDC.64 R14, c[0x4][R0] ;  /* 0x01000000000e7b82 */ /* 0x0000620000000a00 */
[----:B------:R-:W-:Y:S01]  /*12f0*/  IMAD.U32 R5, RZ, RZ, UR5 ;  /* 0x00000005ff057e24 */ /* 0x000fe2000f8e00ff */
[----:B------:R-:W-:Y:S01]  /*1300*/  ULDC.64 UR4, c[0x4][0x70] ;  /* 0x01001c0000047ab9 */ /* 0x000fe20000000a00 */
[----:B------:R-:W-:Y:S02]  /*1310*/  IMAD.U32 R10, RZ, RZ, UR6 ;  /* 0x00000006ff0a7e24 */ /* 0x000fe4000f8e00ff */
[----:B------:R-:W-:Y:S02]  /*1320*/  IMAD.U32 R6, RZ, RZ, UR4 ;  /* 0x00000004ff067e24 */ /* 0x000fe4000f8e00ff */
[----:B------:R-:W-:-:S02]  /*1330*/  IMAD.U32 R7, RZ, RZ, UR5 ;  /* 0x00000005ff077e24 */ /* 0x000fc4000f8e00ff */
[----:B------:R-:W-:Y:S02]  /*1340*/  IMAD.U32 R11, RZ, RZ, UR7 ;  /* 0x00000007ff0b7e24 */ /* 0x000fe4000f8e00ff */
[----:B------:R-:W-:Y:S02]  /*1350*/  IMAD.MOV.U32 R8, RZ, RZ, 0x1e1 ;  /* 0x000001e1ff087424 */ /* 0x000fe400078e00ff */
[----:B------:R-:W-:Y:S02]  /*1360*/  IMAD.MOV.U32 R12, RZ, RZ, 0x1 ;  /* 0x00000001ff0c7424 */ /* 0x000fe400078e00ff */
[----:B0-----:R-:W-:-:S07]  /*1370*/  IMAD.MOV.U32 R13, RZ, RZ, RZ ;  /* 0x000000ffff0d7224 */ /* 0x001fce00078e00ff */
[----:B------:R-:W-:-:S07]  /*1380*/  LEPC R20, `(.L_x_17) ;  /* 0x000000001014794e */ /* 0x000fce0000000000 */
[----:B-1---5:R-:W-:Y:S05]  /*1390*/  CALL.ABS.NOINC R14 ;  /* 0x000000000e007343 */ /* 0x022fea0003c00000 */
.L_x_17:
[----:B------:R-:W-:-:S13]  /*13a0*/  ISETP.NE.AND P0, PT, R157, 0x3, PT ;  /* 0x000000039d00780c */ /* 0x000fda0003f05270 */
[----:B------:R-:W-:Y:S05]  /*13b0*/  @!P0 BRA `(.L_x_18) ;  /* 0x0000000000048947 */ /* 0x000fea0003800000 */
[----:B------:R-:W-:Y:S01]  /*13c0*/  BPT.TRAP 0x1 ;  /* 0x000000040000795c */ /* 0x000fe20000300000 */
.L_x_18:
[----:B------:R-:W2:Y:S01]  /*13d0*/  S2UR UR5, SR_CgaCtaId ;  /* 0x00000000000579c3 */ /* 0x000ea20000008800 */
[----:B------:R-:W-:Y:S01]  /*13e0*/  UMOV UR4, 0x400 ;  /* 0x0000040000047882 */ /* 0x000fe20000000000 */
[----:B------:R-:W-:Y:S02]  /*13f0*/  IMAD.U32 R0, RZ, RZ, UR38 ;  /* 0x00000026ff007e24 */ /* 0x000fe4000f8e00ff */
[----:B------:R-:W-:-:S03]  /*1400*/  IMAD.U32 R3, RZ, RZ, UR39 ;  /* 0x00000027ff037e24 */ /* 0x000fc6000f8e00ff */
[----:B------:R-:W-:Y:S01]  /*1410*/  SHF.L.U32 R0, R0, 0x1f, RZ ;  /* 0x0000001f00007819 */ /* 0x000fe200000006ff */
[----:B--2---:R-:W-:-:S06]  /*1420*/  ULEA UR4, UR5, UR4, 0x18 ;  /* 0x0000000405047291 */ /* 0x004fcc000f8ec03f */
[----:B------:R-:W-:-:S04]  /*1430*/  IMAD.U32 R6, RZ, RZ, UR4 ;  /* 0x00000004ff067e24 */ /* 0x000fc8000f8e00ff */
[----:B------:R-:W-:-:S04]  /*1440*/  IMAD R3, R3, 0x8, R6 ;  /* 0x0000000803037824 */ /* 0x000fc800078e0206 */
[----:B------:R2:W3:Y:S01]  /*1450*/  SYNCS.PHASECHK.TRANS64.TRYWAIT P1, [R3+URZ], R0 ;  /* 0x00000000030075a7 */ /* 0x0004e2000802017f */
[----:B------:R-:W-:Y:S05]  /*1460*/  @!P0 BRA `(.L_x_19) ;  /* 0x0000000000048947 */ /* 0x000fea0003800000 */
[----:B------:R-:W-:Y:S01]  /*1470*/  BPT.TRAP 0x1 ;  /* 0x000000040000795c */ /* 0x000fe20000300000 */
.L_x_19:
[----:B---3--:R-:W-:Y:S05]  /*1480*/  @P1 BRA `(.L_x_20) ;  /* 0x0000000000081947 */ /* 0x008fea0003800000 */
[----:B------:R-:W3:Y:S02]  /*1490*/  SYNCS.PHASECHK.TRANS64.TRYWAIT P1, [R3+URZ], R0 ;  /* 0x00000000030075a7 */ /* 0x000ee4000802017f */
[----:B---3--:R-:W-:Y:S05]  /*14a0*/  @!P1 BRA `(.L_x_21) ;  /* 0x000000a000d89947 */ /* 0x008fea0003800000 */
.L_x_20:
[----:B------:R-:W-:-:S04]  /*14b0*/  UISETP.LT.AND UP0, UPT, UR40, 0x1, UPT ;  /* 0x000000012800788c */ /* 0x000fc8000bf01270 */
[----:B------:R-:W-:-:S06]  /*14c0*/  USEL UR4, UR40, 0x1, UP0 ;  /* 0x0000000128047887 */ /* 0x000fcc0008000000 */
[----:B--23--:R-:W-:Y:S01]  /*14d0*/  IMAD.U32 R0, RZ, RZ, UR4 ;  /* 0x00000004ff007e24 */ /* 0x00cfe2000f8e00ff */
[----:B------:R-:W-:Y:S05]  /*14e0*/  WARPSYNC.ALL ;  /* 0x0000000000007948 */ /* 0x000fea0003800000 */
[----:B------:R-:W-:-:S04]  /*14f0*/  IADD3 R0, -R0, UR40, RZ ;  /* 0x0000002800007c10 */ /* 0x000fc8000fffe1ff */
[----:B------:R-:W-:Y:S02]  /*1500*/  ISETP.GE.AND P1, PT, R0, 0x1, PT ;  /* 0x000000010000780c */ /* 0x000fe40003f26270 */
[----:B------:R-:W-:Y:S01]  /*1510*/  R2UR UR4, R6 ;  /* 0x00000000060472ca */ /* 0x000fe200000e0000 */
[----:B------:R-:W-:Y:S01]  /*1520*/  WARPGROUP.ARRIVE ;  /* 0x00000000000079c5 */ /* 0x000fe20000000000 */
[----:B------:R-:W-:Y:S01]  /*1530*/  UMOV UR9, 0x40000040 ;  /* 0x4000004000097882 */ /* 0x000fe20000000000 */
[----:B------:R-:W-:-:S10]  /*1540*/  UMOV UR11, 0x40000040 ;  /* 0x40000040000b7882 */ /* 0x000fd40000000000 */
[----:B------:R-:W-:-:S04]  /*1550*/  UIADD3 UR4, UR4, 0x10100, URZ ;  /* 0x0001010004047890 */ /* 0x000fc8000fffe03f */
[----:B------:R-:W-:-:S04]  /*1560*/  USHF.R.U32.HI UR4, URZ, 0x4, UR4 ;  /* 0x000000043f047899 */ /* 0x000fc80008011604 */
[----:B------:R-:W-:Y:S02]  /*1570*/  ULOP3.LUT UR5, UR4, 0x3fff, URZ, 0xc0, !UPT ;  /* 0x00003fff04057892 */ /* 0x000fe4000f8ec03f */
[----:B------:R-:W-:Y:S02]  /*1580*/  ULOP3.LUT UR4, UR41, 0x10000, URZ, 0xfc, !UPT ;  /* 0x0001000029047892 */ /* 0x000fe4000f8efc3f */
[----:B------:R-:W-:Y:S02]  /*1590*/  ULOP3.LUT UR5, UR5, 0x10000, URZ, 0xfc, !UPT ;  /* 0x0001000005057892 */ /* 0x000fe4000f8efc3f */
[----:B------:R-:W-:Y:S02]  /*15a0*/  ULEA UR6, UR39, UR4, 0xa ;  /* 0x0000000427067291 */ /* 0x000fe4000f8e503f */
[----:B------:R-:W-:-:S05]  /*15b0*/  ULEA UR7, UR39, UR5, 0xb ;  /* 0x0000000527077291 */ /* 0x000fca000f8e583f */
[----:B------:R-:W-:Y:S02]  /*15c0*/  UMOV UR8, UR6 ;  /* 0x0000000600087c82 */ /* 0x000fe40008000000 */
[----:B------:R-:W-:Y:S02]  /*15d0*/  UMOV UR10, UR7 ;  /* 0x00000007000a7c82 */ /* 0x000fe40008000000 */
[----:B------:R-:W-:Y:S01]  /*15e0*/  HGMMA.64x256x16.F32.BF16 R24, gdesc[UR8], RZ, !UPT, gsb0 ;  /* 0x03e00000081879f0 */ /* 0x000fe2000c0018ff */
[----:B------:R-:W-:Y:S02]  /*15f0*/  UIADD3 UR8, UR6, 0x2, URZ ;  /* 0x0000000206087890 */ /* 0x000fe4000fffe03f */
[----:B------:R-:W-:Y:S01]  /*1600*/  UIADD3 UR10, UR7, 0x2, URZ ;  /* 0x00000002070a7890 */ /* 0x000fe2000fffe03f */
[----:B------:R-:W-:Y:S01]  /*1610*/  UMOV UR9, 0x40000040 ;  /* 0x4000004000097882 */ /* 0x000fe20000000000 */
[----:B------:R-:W-:Y:S01]  /*1620*/  UMOV UR11, 0x40000040 ;  /* 0x40000040000b7882 */ /* 0x000fe20000000000 */
[----:B------:R-:W-:-:S02]  /*1630*/  WARPGROUP.DEPBAR.LE gsb0, 0x0 ;  /* 0x00008000000079c5 */ /* 0x000fc40000010000 */
[----:B------:R-:W-:-:S15]  /*1640*/  WARPGROUP.ARRIVE ;  /* 0x00000000000079c5 */ /* 0x000fde0000000000 */
[----:B------:R-:W-:-:S05]  /*1650*/  NOP ;  /* 0x0000000000007918 */ /* 0x000fca0000000000 */
[----:B------:R-:W-:Y:S01]  /*1660*/  HGMMA.64x256x16.F32.BF16 R24, gdesc[UR8], R24, gsb0 ;  /* 0x03e00000081879f0 */ /* 0x000fe20008001818 */
[----:B------:R-:W-:Y:S02]  /*1670*/  UIADD3 UR8, UR6, 0x4, URZ ;  /* 0x0000000406087890 */ /* 0x000fe4000fffe03f */
[----:B------:R-:W-:Y:S01]  /*1680*/  UIADD3 UR10, UR7, 0x4, URZ ;  /* 0x00000004070a7890 */ /* 0x000fe2000fffe03f */
[----:B------:R-:W-:Y:S01]  /*1690*/  UMOV UR9, 0x40000040 ;  /* 0x4000004000097882 */ /* 0x000fe20000000000 */
[----:B------:R-:W-:Y:S01]  /*16a0*/  UMOV UR11, 0x40000040 ;  /* 0x40000040000b7882 */ /* 0x000fe20000000000 */
[----:B------:R-:W-:Y:S02]  /*16b0*/  WARPGROUP.DEPBAR.LE gsb0, 0x0 ;  /* 0x00008000000079c5 */ /* 0x000fe40000010000 */
        /* <DEDUP_REMOVED lines=10> */
[----:B------:R-:W-:Y:S03]  /*1760*/  HGMMA.64x256x16.F32.BF16 R24, gdesc[UR8], R24, gsb0 ;  /* 0x03e00000081879f0 */ /* 0x000fe60008001818 */
[----:B------:R-:W-:Y:S02]  /*1770*/  WARPGROUP.DEPBAR.LE gsb0, 0x0 ;  /* 0x00008000000079c5 */ /* 0x000fe40000010000 */
[----:B------:R-:W-:Y:S05]  /*1780*/  @!P1 BRA `(.L_x_22) ;  /* 0x0000000400309947 */ /* 0x000fea0003800000 */
[----:B------:R-:W-:Y:S02]  /*1790*/  UIADD3 UR6, UR39, 0x1, URZ ;  /* 0x0000000127067890 */ /* 0x000fe4000fffe03f */
[----:B------:R-:W-:Y:S02]  /*17a0*/  IMAD.U32 R3, RZ, RZ, UR39 ;  /* 0x00000027ff037e24 */ /* 0x000fe4000f8e00ff */
[----:B------:R-:W-:-:S04]  /*17b0*/  UISETP.NE.AND UP0, UPT, UR6, 0x4, UPT ;  /* 0x000000040600788c */ /* 0x000fc8000bf05270 */
[----:B------:R-:W-:Y:S02]  /*17c0*/  USEL UR7, URZ, 0x1, UP0 ;  /* 0x000000013f077887 */ /* 0x000fe40008000000 */
[----:B------:R-:W-:Y:S02]  /*17d0*/  USEL UR6, UR6, URZ, UP0 ;  /* 0x0000003f06067287 */ /* 0x000fe40008000000 */
[----:B------:R-:W-:-:S06]  /*17e0*/  ULOP3.LUT UR7, UR38, UR7, URZ, 0x3c, !UPT ;  /* 0x0000000726077292 */ /* 0x000fcc000f8e3c3f */
[----:B------:R-:W-:-:S07]  /*17f0*/  IMAD.U32 R7, RZ, RZ, UR7 ;  /* 0x00000007ff077e24 */ /* 0x000fce000f8e00ff */
.L_x_29:
[----:B------:R-:W-:Y:S05]  /*1800*/  @!P0 BRA `(.L_x_23) ;  /* 0x0000000000048947 */ /* 0x000fea0003800000 */
[----:B------:R-:W-:Y:S01]  /*1810*/  BPT.TRAP 0x1 ;  /* 0x000000040000795c */ /* 0x000fe20000300000 */
.L_x_23:
[----:B------:R-:W2:Y:S01]  /*1820*/  S2UR UR8, SR_CgaCtaId ;  /* 0x00000000000879c3 */ /* 0x000ea20000008800 */
[----:B------:R-:W-:Y:S01]  /*1830*/  UMOV UR7, 0x400 ;  /* 0x0000040000077882 */ /* 0x000fe20000000000 */
[----:B01----:R-:W-:Y:S01]  /*1840*/  IMAD.U32 R5, RZ, RZ, UR6 ;  /* 0x00000006ff057e24 */ /* 0x003fe2000f8e00ff */
[----:B------:R-:W-:Y:S01]  /*1850*/  SHF.L.U32 R4, R7, 0x1f, RZ ;  /* 0x0000001f07047819 */ /* 0x000fe200000006ff */
[----:B--2---:R-:W-:-:S06]  /*1860*/  ULEA UR7, UR8, UR7, 0x18 ;  /* 0x0000000708077291 */ /* 0x004fcc000f8ec03f */
[----:B------:R-:W-:-:S04]  /*1870*/  IMAD.U32 R6, RZ, RZ, UR7 ;  /* 0x00000007ff067e24 */ /* 0x000fc8000f8e00ff */
[----:B------:R-:W-:-:S04]  /*1880*/  IMAD R5, R5, 0x8, R6 ;  /* 0x0000000805057824 */ /* 0x000fc800078e0206 */
[----:B------:R0:W1:Y:S01]  /*1890*/  SYNCS.PHASECHK.TRANS64.TRYWAIT P1, [R5+URZ], R4 ;  /* 0x00000004050075a7 */ /* 0x000062000802017f */
[----:B------:R-:W-:Y:S05]  /*18a0*/  @!P0 BRA `(.L_x_24) ;  /* 0x0000000000048947 */ /* 0x000fea0003800000 */
[----:B------:R-:W-:Y:S01]  /*18b0*/  BPT.TRAP 0x1 ;  /* 0x000000040000795c */ /* 0x000fe20000300000 */
.L_x_24:
[----:B-1----:R-:W-:Y:S05]  /*18c0*/  @P1 BRA `(.L_x_25) ;  /* 0x0000000000081947 */ /* 0x002fea0003800000 */
[----:B------:R-:W1:Y:S02]  /*18d0*/  SYNCS.PHASECHK.TRANS64.TRYWAIT P1, [R5+URZ], R4 ;  /* 0x00000004050075a7 */ /* 0x000e64000802017f */
[----:B-1----:R-:W-:Y:S05]  /*18e0*/  @!P1 BRA `(.L_x_26) ;  /* 0x0000009c00dc9947 */ /* 0x002fea0003800000 */
.L_x_25:
[----:B------:R-:W-:Y:S01]  /*18f0*/  ULEA UR7, UR6, UR4, 0xa ;  /* 0x0000000406077291 */ /* 0x000fe2000f8e503f */
[----:B------:R-:W-:Y:S01]  /*1900*/  WARPGROUP.ARRIVE ;  /* 0x00000000000079c5 */ /* 0x000fe20000000000 */
[----:B------:R-:W-:Y:S01]  /*1910*/  ULEA UR12, UR6, UR5, 0xb ;  /* 0x00000005060c7291 */ /* 0x000fe2000f8e583f */
[----:B------:R-:W-:Y:S01]  /*1920*/  UMOV UR9, 0x40000040 ;  /* 0x4000004000097882 */ /* 0x000fe20000000000 */
[----:B------:R-:W-:-:S03]  /*1930*/  UMOV UR11, 0x40000040 ;  /* 0x40000040000b7882 */ /* 0x000fc60000000000 */
[----:B------:R-:W-:Y:S02]  /*1940*/  UMOV UR8, UR7 ;  /* 0x0000000700087c82 */ /* 0x000fe40008000000 */
[----:B------:R-:W-:Y:S02]  /*1950*/  UMOV UR10, UR12 ;  /* 0x0000000c000a7c82 */ /* 0x000fe40008000000 */
[----:B------:R-:W-:Y:S01]  /*1960*/  HGMMA.64x256x16.F32.BF16 R24, gdesc[UR8], R24, gsb0 ;  /* 0x03e00000081879f0 */ /* 0x000fe20008001818 */
        /* <DEDUP_REMOVED lines=26> */
[----:B------:R-:W-:Y:S01]  /*1b10*/  BPT.TRAP 0x1 ;  /* 0x000000040000795c */ /* 0x000fe20000300000 */
.L_x_27:
[----:B------:R-:W-:-:S13]  /*1b20*/  ISETP.NE.AND P1, PT, R156, RZ, PT ;  /* 0x000000ff9c00720c */ /* 0x000fda0003f25270 */
[----:B01----:R-:W-:-:S04]  /*1b30*/  @P1 IMAD R4, R3, 0x8, R6 ;  /* 0x0000000803041824 */ /* 0x003fc800078e0206 */
[----:B------:R-:W-:-:S05]  /*1b40*/  @P1 VIADD R5, R4, 0x20 ;  /* 0x0000002004051836 */ /* 0x000fca0000000000 */
[----:B------:R-:W-:-:S04]  /*1b50*/  @P1 PRMT R5, R22, 0x654, R5 ;  /* 0x0000065416051816 */ /* 0x000fc80000000005 */
[----:B------:R0:W-:Y:S01]  /*1b60*/  @P1 SYNCS.ARRIVE.TRANS64.RED.A1T0 RZ, [R5+URZ], RZ ;  /* 0x000000ff05ff19a7 */ /* 0x0001e2000810043f */
[----:B------:R-:W-:-:S13]  /*1b70*/  ISETP.GT.U32.AND P1, PT, R19, 0x1, PT ;  /* 0x000000011300780c */ /* 0x000fda0003f24070 */
[----:B0-----:R-:W-:Y:S05]  /*1b80*/  @P1 BRA `(.L_x_28) ;  /* 0x0000000000041947 */ /* 0x001fea0003800000 */
[----:B------:R-:W-:Y:S01]  /*1b90*/  BPT.TRAP 0x1 ;  /* 0x000000040000795c */ /* 0x000fe20000300000 */
.L_x_28:
[----:B------:R-:W-:Y:S01]  /*1ba0*/  UIADD3 UR6, UR6, 0x1, URZ ;  /* 0x0000000106067890 */ /* 0x000fe2000fffe03f */
[C---:B------:R-:W-:Y:S01]  /*1bb0*/  ISETP.GT.AND P2, PT, R0.reuse, 0x1, PT ;  /* 0x000000010000780c */ /* 0x040fe20003f44270 */
[----:B------:R-:W-:Y:S02]  /*1bc0*/  VIADD R3, R3, 0x1 ;  /* 0x0000000103037836 */ /* 0x000fe40000000000 */
[----:B------:R-:W-:Y:S01]  /*1bd0*/  UISETP.NE.AND UP0, UPT, UR6, 0x4, UPT ;  /* 0x000000040600788c */ /* 0x000fe2000bf05270 */
[----:B------:R-:W-:Y:S02]  /*1be0*/  VIADD R0, R0, 0xffffffff ;  /* 0xffffffff00007836 */ /* 0x000fe40000000000 */
[C---:B------:R-:W-:Y:S01]  /*1bf0*/  ISETP.NE.AND P1, PT, R3.reuse, 0x4, PT ;  /* 0x000000040300780c */ /* 0x040fe20003f25270 */
[----:B------:R-:W-:Y:S02]  /*1c00*/  USEL UR7, URZ, 0x1, UP0 ;  /* 0x000000013f077887 */ /* 0x000fe40008000000 */
[----:B------:R-:W-:Y:S01]  /*1c10*/  USEL UR6, UR6, URZ, UP0 ;  /* 0x0000003f06067287 */ /* 0x000fe20008000000 */
[----:B------:R-:W-:-:S03]  /*1c20*/  SEL R3, R3, RZ, P1 ;  /* 0x000000ff03037207 */ /* 0x000fc60000800000 */
[----:B------:R-:W-:Y:S01]  /*1c30*/  LOP3.LUT R7, R7, UR7, RZ, 0x3c, !PT ;  /* 0x0000000707077c12 */ /* 0x000fe2000f8e3cff */
[----:B------:R-:W-:Y:S07]  /*1c40*/  @P2 BRA `(.L_x_29) ;  /* 0xfffffff800ec2947 */ /* 0x000fee000383ffff */
.L_x_22:
[----:B------:R-:W2:Y:S02]  /*1c50*/  LDC R0, c[0x0][0x28c] ;  /* 0x0000a300ff007b82 */ /* 0x000ea40000000800 */
[----:B--2---:R-:W-:-:S13]  /*1c60*/  ISETP.GE.AND P1, PT, R0, 0x1, PT ;  /* 0x000000010000780c */ /* 0x004fda0003f26270 */
[----:B------:R-:W-:Y:S05]  /*1c70*/  @!P1 BRA `(.L_x_30) ;  /* 0x0000000000409947 */ /* 0x000fea0003800000 */
[----:B------:R-:W-:Y:S05]  /*1c80*/  @!P0 BRA `(.L_x_31) ;  /* 0x0000000000048947 */ /* 0x000fea0003800000 */
[----:B------:R-:W-:Y:S01]  /*1c90*/  BPT.TRAP 0x1 ;  /* 0x000000040000795c */ /* 0x000fe20000300000 */
.L_x_31:
[----:B------:R-:W-:Y:S01]  /*1ca0*/  ISETP.NE.AND P0, PT, R156, RZ, PT ;  /* 0x000000ff9c00720c */ /* 0x000fe20003f05270 */
[----:B------:R-:W-:-:S12]  /*1cb0*/  UISETP.LT.AND UP1, UPT, UR40, 0x1, UPT ;  /* 0x000000012800788c */ /* 0x000fd8000bf21270 */
[----:B------:R-:W-:-:S05]  /*1cc0*/  VOTEU.ANY UP0, P0 ;  /* 0x00000000003f7886 */ /* 0x000fca0000000100 */
[----:B------:R-:W-:-:S04]  /*1cd0*/  @UP0 USEL UR4, UR40, 0x1, UP1 ;  /* 0x0000000128040887 */ /* 0x000fc80008800000 */
[----:B------:R-:W-:-:S06]  /*1ce0*/  @UP0 UIADD3 UR4, UR39, UR40, -UR4 ;  /* 0x0000002827040290 */ /* 0x000fcc000fffe804 */
[----:B------:R-:W-:-:S04]  /*1cf0*/  IMAD.U32 R0, RZ, RZ, UR4 ;  /* 0x00000004ff007e24 */ /* 0x000fc8000f8e00ff */
[----:B------:R-:W-:-:S05]  /*1d00*/  @P0 IMAD.SHL.U32 R0, R0, 0x8, RZ ;  /* 0x0000000800000824 */ /* 0x000fca00078e00ff */
[----:B------:R-:W-:-:S04]  /*1d10*/  @P0 LOP3.LUT R0, R0, 0x18, RZ, 0xc0, !PT ;  /* 0x0000001800000812 */ /* 0x000fc800078ec0ff */
[----:B------:R-:W-:-:S04]  /*1d20*/  @P0 IADD3 R3, R6, 0x20, R0 ;  /* 0x0000002006030810 */ /* 0x000fc80007ffe000 */
[----:B------:R-:W-:-:S04]  /*1d30*/  @P0 PRMT R3, R22, 0x654, R3 ;  /* 0x0000065416030816 */ /* 0x000fc80000000003 */
[----:B------:R2:W-:Y:S01]  /*1d40*/  @P0 SYNCS.ARRIVE.TRANS64.RED.A1T0 RZ, [R3+URZ], RZ ;  /* 0x000000ff03ff09a7 */ /* 0x0005e2000810043f */
[----:B------:R-:W-:-:S13]  /*1d50*/  ISETP.GT.U32.AND P0, PT, R19, 0x1, PT ;  /* 0x000000011300780c */ /* 0x000fda0003f04070 */
[----:B--2---:R-:W-:Y:S05]  /*1d60*/  @P0 BRA `(.L_x_30) ;  /* 0x0000000000040947 */ /* 0x004fea0003800000 */
[----:B------:R-:W-:Y:S01]  /*1d70*/  BPT.TRAP 0x1 ;  /* 0x000000040000795c */ /* 0x000fe20000300000 */
.L_x_30:
[----:B------:R-:W2:Y:S01]  /*1d80*/  LDC R7, c[0x0][0x288] ;  /* 0x0000a200ff077b82 */ /* 0x000ea20000000800 */
[--C-:B------:R-:W-:Y:S01]  /*1d90*/  SHF.R.U32.HI R0, RZ, 0x2, R18.reuse ;  /* 0x00000002ff007819 */ /* 0x100fe20000011612 */
[----:B------:R-:W-:Y:S01]  /*1da0*/  UIADD3 UR39, UR40, UR39, URZ ;  /* 0x0000002728277290 */ /* 0x000fe2000fffe03f */
[----:B01----:R-:W-:Y:S01]  /*1db0*/  LOP3.LUT R4, R18, 0x60, RZ, 0xc0, !PT ;  /* 0x0000006012047812 */ /* 0x003fe200078ec0ff */
[----:B------:R-:W-:Y:S01]  /*1dc0*/  ULDC UR8, c[0x0][0x284] ;  /* 0x0000a10000087ab9 */ /* 0x000fe20000000800 */
[----:B------:R-:W-:Y:S01]  /*1dd0*/  SHF.R.U32.HI R5, RZ, 0x7, R18 ;  /* 0x00000007ff057819 */ /* 0x000fe20000011612 */
[----:B------:R-:W-:Y:S01]  /*1de0*/  USHF.R.U32.HI UR4, URZ, 0x2, UR39 ;  /* 0x000000023f047899 */ /* 0x000fe20008011627 */
[----:B------:R-:W-:Y:S01]  /*1df0*/  LOP3.LUT R3, R0, 0x7, RZ, 0xc0, !PT ;  /* 0x0000000700037812 */ /* 0x000fe200078ec0ff */
[----:B------:R-:W-:Y:S01]  /*1e00*/  UISETP.GT.U32.AND UP1, UPT, UR39, 0x3, UPT ;  /* 0x000000032700788c */ /* 0x000fe2000bf24070 */
[----:B------:R-:W-:Y:S01]  /*1e10*/  SHF.R.U32.HI R10, RZ, 0x1, R4 ;  /* 0x00000001ff0a7819 */ /* 0x000fe20000011604 */
[----:B------:R-:W-:Y:S01]  /*1e20*/  IMAD.SHL.U32 R4, R18, 0x2, RZ ;  /* 0x0000000212047824 */ /* 0x000fe200078e00ff */
[----:B------:R-:W-:Y:S01]  /*1e30*/  LOP3.LUT R0, R5, 0x1, RZ, 0xc0, !PT ;  /* 0x0000000105007812 */ /* 0x000fe200078ec0ff */
[----:B------:R-:W-:Y:S01]  /*1e40*/  ULOP3.LUT UR4, UR4, 0x1, URZ, 0xc0, !UPT ;  /* 0x0000000104047892 */ /* 0x000fe2000f8ec03f */
[----:B------:R-:W-:Y:S01]  /*1e50*/  IADD3 R5, RZ, -R10, -R3 ;  /* 0x8000000aff057210 */ /* 0x000fe20007ffe803 */
[----:B------:R-:W-:Y:S01]  /*1e60*/  ULDC.64 UR6, c[0x0][0x5d0] ;  /* 0x0001740000067ab9 */ /* 0x000fe20000000a00 */
[----:B------:R-:W-:Y:S01]  /*1e70*/  LOP3.LUT R9, R4, 0x6, RZ, 0xc0, !PT ;  /* 0x0000000604097812 */ /* 0x000fe200078ec0ff */
[C---:B------:R-:W-:Y:S01]  /*1e80*/  IMAD.SHL.U32 R6, R0.reuse, 0x40, RZ ;  /* 0x0000004000067824 */ /* 0x040fe200078e00ff */
[----:B------:R-:W-:Y:S01]  /*1e90*/  UISETP.NE.U32.AND UP0, UPT, UR4, 0x1, UPT ;  /* 0x000000010400788c */ /* 0x000fe2000bf05070 */
[----:B------:R-:W-:Y:S01]  /*1ea0*/  IMAD R11, R0, -0x40, R5 ;  /* 0xffffffc0000b7824 */ /* 0x000fe200078e0205 */
[----:B------:R-:W-:Y:S01]  /*1eb0*/  LOP3.LUT R0, R18, 0x3, RZ, 0xc0, !PT ;  /* 0x0000000312007812 */ /* 0x000fe200078ec0ff */
[----:B------:R-:W-:Y:S01]  /*1ec0*/  UISETP.LT.U32.AND UP1, UPT, UR40, 0x4, UP1 ;  /* 0x000000042800788c */ /* 0x000fe20008f21070 */
[----:B------:R-:W-:Y:S01]  /*1ed0*/  PRMT R8, R9, 0x6540, R152 ;  /* 0x0000654009087816 */ /* 0x000fe20000000098 */
[----:B------:R-:W-:Y:S01]  /*1ee0*/  IMAD.SHL.U32 R152, R152, 0x100, RZ ;  /* 0x0000010098987824 */ /* 0x000fe200078e00ff */
[----:B------:R-:W-:Y:S01]  /*1ef0*/  SHF.R.S32.HI R21, RZ, 0x1f, R23 ;  /* 0x0000001fff157819 */ /* 0x000fe20000011417 */
[----:B--2---:R-:W-:Y:S01]  /*1f00*/  IMAD R13, R0, -0x2, R7 ;  /* 0xfffffffe000d7824 */ /* 0x004fe200078e0207 */
[----:B------:R-:W-:Y:S01]  /*1f10*/  UISETP.GT.U32.AND UP0, UPT, UR40, 0x3, !UP0 ;  /* 0x000000032800788c */ /* 0x000fe2000c704070 */
[----:B------:R-:W-:Y:S01]  /*1f20*/  IMAD.SHL.U32 R0, R153, 0x80, RZ ;  /* 0x0000008099007824 */ /* 0x000fe200078e00ff */
[----:B------:R-:W-:Y:S01]  /*1f30*/  ISETP.GE.AND P0, PT, R152, R7, PT ;  /* 0x000000079800720c */ /* 0x000fe20003f06270 */
[----:B------:R-:W-:Y:S01]  /*1f40*/  IMAD R4, R21, UR6, RZ ;  /* 0x0000000615047c24 */ /* 0x000fe2000f8e02ff */
[----:B------:R-:W-:Y:S01]  /*1f50*/  SHF.R.S32.HI R9, RZ, 0x1f, R8 ;  /* 0x0000001fff097819 */ /* 0x000fe20000011408 */
[----:B------:R-:W-:Y:S01]  /*1f60*/  USEL UR5, URZ, 0x1, !UP1 ;  /* 0x000000013f057887 */ /* 0x000fe2000c800000 */
[----:B------:R-:W-:Y:S01]  /*1f70*/  ISETP.GE.OR P0, PT, R0, UR8, P0 ;  /* 0x0000000800007c0c */ /* 0x000fe20008706670 */
[----:B------:R-:W-:Y:S01]  /*1f80*/  USEL UR4, URZ, 0x1, !UP0 ;  /* 0x000000013f047887 */ /* 0x000fe2000c000000 */
[----:B------:R-:W-:Y:S01]  /*1f90*/  LOP3.LUT R3, R6, 0x40, R3, 0xe2, !PT ;  /* 0x0000004006037812 */ /* 0x000fe200078ee203 */
[----:B------:R-:W-:Y:S01]  /*1fa0*/  IMAD.WIDE R6, R153, 0x80, RZ ;  /* 0x0000008099067825 */ /* 0x000fe200078e02ff */
[----:B------:R-:W-:Y:S01]  /*1fb0*/  ULOP3.LUT UR39, UR39, 0x3, URZ, 0xc0, !UPT ;  /* 0x0000000327277892 */ /* 0x000fe2000f8ec03f */
[----:B------:R-:W-:Y:S01]  /*1fc0*/  IADD3 R0, -R0, UR8, R11 ;  /* 0x0000000800007c10 */ /* 0x000fe2000fffe10b */
[----:B------:R-:W-:Y:S01]  /*1fd0*/  ULOP3.LUT UR38, UR4, UR38, UR5, 0x96, !UPT ;  /* 0x0000002604267292 */ /* 0x000fe2000f8e9605 */
[C---:B------:R-:W-:Y:S01]  /*1fe0*/  IMAD R15, R23.reuse, UR7, R4 ;  /* 0x00000007170f7c24 */ /* 0x040fe2000f8e0204 */
[----:B------:R-:W-:Y:S01]  /*1ff0*/  LOP3.LUT R169, R6, R3, R10, 0xfe, !PT ;  /* 0x0000000306a97212 */ /* 0x000fe200078efe0a */
[----:B------:R-:W-:-:S04]  /*2000*/  IMAD.WIDE.U32 R4, R23, UR6, R8 ;  /* 0x0000000617047c25 */ /* 0x000fc8000f8e0008 */
[----:B------:R-:W-:Y:S02]  /*2010*/  IMAD.IADD R5, R5, 0x1, R15 ;  /* 0x0000000105057824 */ /* 0x000fe400078e020f */
[----:B------:R-:W-:Y:S02]  /*2020*/  IMAD.IADD R3, R13, 0x1, -R152 ;  /* 0x000000010d037824 */ /* 0x000fe400078e0a98 */
[----:B------:R-:W-:Y:S01]  /*2030*/  IMAD.MOV.U32 R153, RZ, RZ, -0x1 ;  /* 0xffffffffff997424 */ /* 0x000fe200078e00ff */
[----:B------:R-:W-:Y:S06]  /*2040*/  @P0 BRA `(.L_x_32) ;  /* 0x0000007800dc0947 */ /* 0x000fec0003800000 */
[----:B------:R-:W0:Y:S01]  /*2050*/  LDC.64 R10, c[0x0][0x5c8] ;  /* 0x00017200ff0a7b82 */ /* 0x000e220000000a00 */
[----:B-----5:R-:W-:Y:S01]  /*2060*/  FSETP.NEU.AND P1, PT, R155, RZ, PT ;  /* 0x000000ff9b00720b */ /* 0x020fe20003f2d000 */
[----:B------:R-:W-:Y:S01]  /*2070*/  BSSY B0, `(.L_x_32) ;  /* 0x00007b4000007945 */ /* 0x000fe20003800000 */
[----:B------:R-:W-:-:S04]  /*2080*/  ISETP.GT.AND P0, PT, R3, RZ, PT ;  /* 0x000000ff0300720c */ /* 0x000fc80003f04270 */
[----:B------:R-:W-:Y:S01]  /*2090*/  ISETP.GT.AND P3, PT, R0, RZ, P0 ;  /* 0x000000ff0000720c */ /* 0x000fe20000764270 */
[-C--:B0-----:R-:W-:Y:S02]  /*20a0*/  IMAD R12, R7, R10.reuse, RZ ;  /* 0x0000000a070c7224 */ /* 0x081fe400078e02ff */
[----:B------:R-:W-:-:S04]  /*20b0*/  IMAD.WIDE.U32 R160, R169, R10, R4 ;  /* 0x0000000aa9a07225 */ /* 0x000fc800078e0004 */
[----:B------:R-:W-:-:S04]  /*20c0*/  IMAD R5, R169, R11, R12 ;  /* 0x0000000ba9057224 */ /* 0x000fc800078e020c */
[----:B------:R-:W-:Y:S01]  /*20d0*/  IMAD.IADD R171, R161, 0x1, R5 ;  /* 0x00000001a1ab7824 */ /* 0x000fe200078e0205 */
[----:B------:R-:W-:Y:S06]  /*20e0*/  @!P1 BRA `(.L_x_33) ;  /* 0x0000005400989947 */ /* 0x000fec0003800000 */
[----:B------:R-:W0:Y:S01]  /*20f0*/  LDC.64 R14, c[0x0][0x5b8] ;  /* 0x00016e00ff0e7b82 */ /* 0x000e220000000a00 */
[----:B------:R-:W-:-:S07]  /*2100*/  ULDC.64 UR4, c[0x0][0x5c0] ;  /* 0x0001700000047ab9 */ /* 0x000fce0000000a00 */
[----:B------:R-:W1:Y:S08]  /*2110*/  LDC.64 R166, c[0x0][0x5b0] ;  /* 0x00016c00ffa67b82 */ /* 0x000e700000000a00 */
[----:B------:R-:W2:Y:S01]  /*2120*/  LDC.64 R12, c[0x0][0x5a8] ;  /* 0x00016a00ff0c7b82 */ /* 0x000ea20000000a00 */
[-C--:B0-----:R-:W-:Y:S02]  /*2130*/  IMAD R4, R21, R14.reuse, RZ ;  /* 0x0000000e15047224 */ /* 0x081fe400078e02ff */
[----:B------:R-:W-:-:S04]  /*2140*/  IMAD.WIDE.U32 R162, R23, R14, R8 ;  /* 0x0000000e17a27225 */ /* 0x000fc800078e0008 */
[----:B------:R-:W-:Y:S02]  /*2150*/  IMAD R161, R23, R15, R4 ;  /* 0x0000000f17a17224 */ /* 0x000fe400078e0204 */
[-C--:B-1----:R-:W-:Y:S02]  /*2160*/  IMAD R6, R7, R166.reuse, RZ ;  /* 0x000000a607067224 */ /* 0x082fe400078e02ff */
[----:B------:R-:W-:Y:S02]  /*2170*/  IMAD.IADD R21, R163, 0x1, R161 ;  /* 0x00000001a3157824 */ /* 0x000fe400078e02a1 */
[----:B------:R-:W-:Y:S02]  /*2180*/  IMAD.MOV.U32 R20, RZ, RZ, R162 ;  /* 0x000000ffff147224 */ /* 0x000fe400078e00a2 */
[C---:B------:R-:W-:Y:S02]  /*2190*/  IMAD R165, R169.reuse, R167, R6 ;  /* 0x000000a7a9a57224 */ /* 0x040fe400078e0206 */
[----:B------:R-:W-:-:S04]  /*21a0*/  IMAD.WIDE.U32 R4, R169, R166, R20 ;  /* 0x000000a6a9047225 */ /* 0x000fc800078e0014 */
[----:B------:R-:W-:Y:S01]  /*21b0*/  IMAD.IADD R5, R5, 0x1, R165 ;  /* 0x0000000105057824 */ /* 0x000fe200078e02a5 */
[----:B--2---:R-:W-:-:S04]  /*21c0*/  LEA R6, P1, R4, R12, 0x1 ;  /* 0x0000000c04067211 */ /* 0x004fc800078208ff */
[----:B------:R-:W-:-:S05]  /*21d0*/  LEA.HI.X R7, R4, R13, R5, 0x1, P1 ;  /* 0x0000000d04077211 */ /* 0x000fca00008f0c05 */
[----:B------:R0:W2:Y:S01]  /*21e0*/  @P3 LDG.E.LTC128B.U16 R15, desc[UR36][R6.64] ;  /* 0x00000024060f3981 */ /* 0x0000a2000c1e1520 */
[----:B------:R-:W-:Y:S01]  /*21f0*/  IMAD.WIDE.U32 R158, R169, R166, R8 ;  /* 0x000000a6a99e7225 */ /* 0x000fe200078e0008 */
[----:B------:R-:W-:Y:S03]  /*2200*/  BSSY B1, `(.L_x_34) ;  /* 0x0000013000017945 */ /* 0x000fe60003800000 */
[----:B------:R-:W-:Y:S02]  /*2210*/  IMAD.IADD R159, R165, 0x1, R159 ;  /* 0x00000001a59f7824 */ /* 0x000fe400078e029f */
[----:B------:R-:W-:-:S04]  /*2220*/  IMAD.WIDE.U32 R158, R23, R14, R158 ;  /* 0x0000000e179e7225 */ /* 0x000fc800078e009e */
[----:B0-----:R-:W-:Y:S01]  /*2230*/  IMAD.IADD R7, R161, 0x1, R159 ;  /* 0x00000001a1077824 */ /* 0x001fe200078e029f */
[----:B------:R-:W-:Y:S02]  /*2240*/  LEA R6, P4, R158, R12, 0x1 ;  /* 0x0000000c9e067211 */ /* 0x000fe400078808ff */
[----:B------:R-:W-:Y:S02]  /*2250*/  SHF.L.U64.HI R159, R166, 0x3, R167 ;  /* 0x00000003a69f7819 */ /* 0x000fe400000102a7 */
[----:B------:R-:W-:Y:S01]  /*2260*/  LEA.HI.X R7, R158, R13, R7, 0x1, P4 ;  /* 0x0000000d9e077211 */ /* 0x000fe200020f0c07 */
[----:B------:R-:W-:Y:S02]  /*2270*/  IMAD.SHL.U32 R158, R166, 0x8, RZ ;  /* 0x00000008a69e7824 */ /* 0x000fe400078e00ff */
[----:B--2---:R-:W-:-:S04]  /*2280*/  IMAD.U32 R4, R15, 0x10000, RZ ;  /* 0x000100000f047824 */ /* 0x004fc800078e00ff */
[----:B------:R-:W-:Y:S01]  /*2290*/  FMUL R5, R4, R155 ;  /* 0x0000009b04057220 */ /* 0x000fe20000400000 */
[----:B------:R-:W-:-:S03]  /*22a0*/  LEA R4, P1, R160, UR4, 0x1 ;  /* 0x00000004a0047c11 */ /* 0x000fc6000f8208ff */
[----:B------:R-:W-:Y:S01]  /*22b0*/  FFMA R24, R24, R154, R5 ;  /* 0x0000009a18187223 */ /* 0x000fe20000000005 */
[----:B------:R-:W-:Y:S02]  /*22c0*/  LEA.HI.X R5, R160, UR5, R171, 0x1, P1 ;  /* 0x00000005a0057c11 */ /* 0x000fe400088f0cab */
[----:B------:R-:W-:Y:S02]  /*22d0*/  ISETP.GT.AND P1, PT, R3, 0x1, PT ;  /* 0x000000010300780c */ /* 0x000fe40003f24270 */
[----:B------:R-:W-:Y:S02]  /*22e0*/  F2FP.BF16.F32.PACK_AB R24, RZ, R24 ;  /* 0x00000018ff18723e */ /* 0x000fe400000010ff */
[----:B------:R-:W-:-:S03]  /*22f0*/  ISETP.GT.AND P2, PT, R0, RZ, P1 ;  /* 0x000000ff0000720c */ /* 0x000fc60000f44270 */
[----:B------:R0:W-:Y:S10]  /*2300*/  @P3 STG.E.U16 desc[UR36][R4.64], R24 ;  /* 0x0000001804003986 */ /* 0x0001f4000c101524 */
[----:B------:R-:W-:Y:S05]  /*2310*/  @!P2 BRA `(.L_x_35) ;  /* 0x000000000004a947 */ /* 0x000fea0003800000 */
[----:B------:R1:W5:Y:S02]  /*2320*/  LDG.E.LTC128B.U16 R15, desc[UR36][R6.64+0x2] ;  /* 0x00000224060f7981 */ /* 0x000364000c1e1520 */
.L_x_35:
[----:B------:R-:W-:Y:S05]  /*2330*/  BSYNC B1 ;  /* 0x0000000000017941 */ /* 0x000fea0003800000 */
.L_x_34:
[----:B-----5:R-:W-:Y:S01]  /*2340*/  IMAD.U32 R20, R15, 0x10000, RZ ;  /* 0x000100000f147824 */ /* 0x020fe200078e00ff */
[----:B------:R-:W-:Y:S01]  /*2350*/  ISETP.GT.AND P0, PT, R0, 0x8, P0 ;  /* 0x000000080000780c */ /* 0x000fe20000704270 */
[----:B------:R-:W-:Y:S01]  /*2360*/  IMAD.WIDE.U32 R158, R169, R166, R158 ;  /* 0x000000a6a99e7225 */ /* 0x000fe200078e009e */
[----:B------:R-:W-:-:S03]  /*2370*/  PRMT R152, R15, 0x7610, R152 ;  /* 0x000076100f987816 */ /* 0x000fc60000000098 */
[----:B------:R-:W-:Y:S01]  /*2380*/  FMUL R20, R20, R155 ;  /* 0x0000009b14147220 */ /* 0x000fe20000400000 */
[----:B------:R-:W-:Y:S01]  /*2390*/  IMAD.IADD R165, R165, 0x1, R159 ;  /* 0x00000001a5a57824 */ /* 0x000fe200078e029f */
[----:B------:R-:W-:Y:S02]  /*23a0*/  IADD3 R162, P3, R162, R158, RZ ;  /* 0x0000009ea2a27210 */ /* 0x000fe40007f7e0ff */
[----:B------:R-:W-:-:S03]  /*23b0*/  FFMA R25, R25, R154, R20 ;  /* 0x0000009a19197223 */ /* 0x000fc60000000014 */
[----:B------:R-:W-:Y:S02]  /*23c0*/  IMAD.X R21, R165, 0x1, R21, P3 ;  /* 0x00000001a5157824 */ /* 0x000fe400018e0615 */
[----:B------:R-:W-:Y:S02]  /*23d0*/  F2FP.BF16.F32.PACK_AB R25, RZ, R25 ;  /* 0x00000019ff19723e */ /* 0x000fe400000010ff */
[C---:B------:R-:W-:Y:S02]  /*23e0*/  LEA R20, P3, R162.reuse, R12, 0x1 ;  /* 0x0000000ca2147211 */ /* 0x040fe400078608ff */
[----:B------:R-:W-:Y:S02]  /*23f0*/  PRMT R159, R25, 0x7610, R159 ;  /* 0x00007610199f7816 */ /* 0x000fe4000000009f */
[----:B------:R-:W-:-:S03]  /*2400*/  LEA.HI.X R21, R162, R13, R21, 0x1, P3 ;  /* 0x0000000da2157211 */ /* 0x000fc600018f0c15 */
[----:B------:R2:W-:Y:S04]  /*2410*/  @P2 STG.E.U16 desc[UR36][R4.64+0x2], R159 ;  /* 0x0000029f04002986 */ /* 0x0005e8000c101524 */
[----:B------:R-:W0:Y:S01]  /*2420*/  @P0 LDG.E.LTC128B.U16 R152, desc[UR36][R20.64] ;  /* 0x0000002414980981 */ /* 0x000e22000c1e1520 */
[----:B------:R-:W-:Y:S01]  /*2430*/  IADD3 R8, P2, R8, R158, RZ ;  /* 0x0000009e08087210 */ /* 0x000fe20007f5e0ff */
[----:B------:R-:W-:Y:S01]  /*2440*/  BSSY B1, `(.L_x_36) ;  /* 0x0000011000017945 */ /* 0x000fe20003800000 */
[----:B------:R-:W-:Y:S02]  /*2450*/  SHF.L.U64.HI R11, R10, 0x4, R11 ;  /* 0x000000040a0b7819 */ /* 0x000fe4000001020b */
[----:B------:R-:W-:Y:S01]  /*2460*/  ISETP.GT.AND P1, PT, R0, 0x8, P1 ;  /* 0x000000080000780c */ /* 0x000fe20000f24270 */
[----:B------:R-:W-:Y:S01]  /*2470*/  IMAD.X R9, R9, 0x1, R165, P2 ;  /* 0x0000000109097824 */ /* 0x000fe200010e06a5 */
[----:B------:R-:W-:Y:S01]  /*2480*/  LEA R10, P2, R10, R4, 0x4 ;  /* 0x000000040a0a7211 */ /* 0x000fe200078420ff */
[----:B------:R-:W-:-:S04]  /*2490*/  IMAD.WIDE.U32 R14, R23, R14, R8 ;  /* 0x0000000e170e7225 */ /* 0x000fc800078e0008 */
[----:B------:R-:W-:Y:S01]  /*24a0*/  IMAD.X R11, R11, 0x1, R5, P2 ;  /* 0x000000010b0b7824 */ /* 0x000fe200010e0605 */
[----:B------:R-:W-:Y:S01]  /*24b0*/  LEA R8, P3, R14, R12, 0x1 ;  /* 0x0000000c0e087211 */ /* 0x000fe200078608ff */
[----:B------:R-:W-:-:S05]  /*24c0*/  IMAD.IADD R9, R161, 0x1, R15 ;  /* 0x00000001a1097824 */ /* 0x000fca00078e020f */
[----:B------:R-:W-:Y:S01]  /*24d0*/  LEA.HI.X R9, R14, R13, R9, 0x1, P3 ;  /* 0x0000000d0e097211 */ /* 0x000fe200018f0c09 */
[----:B0-----:R-:W-:-:S04]  /*24e0*/  IMAD.U32 R24, R152, 0x10000, RZ ;  /* 0x0001000098187824 */ /* 0x001fc800078e00ff */
[----:B------:R-:W-:-:S04]  /*24f0*/  FMUL R25, R24, R155 ;  /* 0x0000009b18197220 */ /* 0x000fc80000400000 */
[----:B------:R-:W-:-:S05]  /*2500*/  FFMA R25, R26, R154, R25 ;  /* 0x0000009a1a197223 */ /* 0x000fca0000000019 */
[----:B------:R-:W-:-:S05]  /*2510*/  F2FP.BF16.F32.PACK_AB R25, RZ, R25 ;  /* 0x00000019ff19723e */ /* 0x000fca00000010ff */
[----:B------:R2:W-:Y:S01]  /*2520*/  @P0 STG.E.U16 desc[UR36][R10.64], R25 ;  /* 0x000000190a000986 */ /* 0x0005e2000c101524 */
[----:B------:R-:W-:Y:S05]  /*2530*/  @!P1 BRA `(.L_x_37) ;  /* 0x0000000000049947 */ /* 0x000fea0003800000 */
[----:B------:R0:W5:Y:S02]  /*2540*/  LDG.E.LTC128B.U16 R152, desc[UR36][R8.64+0x2] ;  /* 0x0000022408987981 */ /* 0x000164000c1e1520 */
.L_x_37:
[----:B------:R-:W-:Y:S05]  /*2550*/  BSYNC B1 ;  /* 0x0000000000017941 */ /* 0x000fea0003800000 */
.L_x_36:
[----:B-----5:R-:W-:Y:S01]  /*2560*/  IMAD.U32 R12, R152, 0x10000, RZ ;  /* 0x00010000980c7824 */ /* 0x020fe200078e00ff */
[----:B------:R-:W-:Y:S01]  /*2570*/  ISETP.GT.AND P0, PT, R3, 0x8, PT ;  /* 0x000000080300780c */ /* 0x000fe20003f04270 */
[----:B------:R-:W-:Y:S02]  /*2580*/  BSSY B1, `(.L_x_38) ;  /* 0x0000008000017945 */ /* 0x000fe40003800000 */
[----:B------:R-:W-:Y:S01]  /*2590*/  FMUL R12, R12, R155 ;  /* 0x0000009b0c0c7220 */ /* 0x000fe20000400000 */
[----:B------:R-:W-:-:S03]  /*25a0*/  ISETP.GT.AND P2, PT, R0, RZ, P0 ;  /* 0x000000ff0000720c */ /* 0x000fc60000744270 */
[----:B------:R-:W-:-:S05]  /*25b0*/  FFMA R12, R27, R154, R12 ;  /* 0x0000009a1b0c7223 */ /* 0x000fca000000000c */
[----:B------:R-:W-:-:S05]  /*25c0*/  F2FP.BF16.F32.PACK_AB R12, RZ, R12 ;  /* 0x0000000cff0c723e */ /* 0x000fca00000010ff */
[----:B------:R3:W-:Y:S01]  /*25d0*/  @P1 STG.E.U16 desc[UR36][R10.64+0x2], R12 ;  /* 0x0000020c0a001986 */ /* 0x0007e2000c101524 */
[----:B------:R-:W-:Y:S05]  /*25e0*/  @!P2 BRA `(.L_x_39) ;  /* 0x000000000004a947 */ /* 0x000fea0003800000 */
[----:B------:R4:W5:Y:S02]  /*25f0*/  LDG.E.LTC128B.U16 R152, desc[UR36][R6.64+0x10] ;  /* 0x0000102406987981 */ /* 0x000964000c1e1520 */
.L_x_39:
[----:B------:R-:W-:Y:S05]  /*2600*/  BSYNC B1 ;  /* 0x0000000000017941 */ /* 0x000fea0003800000 */
.L_x_38:
[----:B---3-5:R-:W-:Y:S01]  /*2610*/  IMAD.U32 R12, R152, 0x10000, RZ ;  /* 0x00010000980c7824 */ /* 0x028fe200078e00ff */
        /* <DEDUP_REMOVED lines=9> */
.L_x_41:
[----:B------:R-:W-:Y:S05]  /*26b0*/  BSYNC B1 ;  /* 0x0000000000017941 */ /* 0x000fea0003800000 */
.L_x_40:
[----:B-----5:R-:W-:Y:S01]  /*26c0*/  IMAD.U32 R12, R152, 0x10000, RZ ;  /* 0x00010000980c7824 */ /* 0x020fe200078e00ff */
[----:B------:R-:W-:Y:S01]  /*26d0*/  ISETP.GT.AND P0, PT, R0, 0x8, P0 ;  /* 0x000000080000780c */ /* 0x000fe20000704270 */
[----:B------:R-:W-:Y:S02]  /*26e0*/  BSSY B1, `(.L_x_42) ;  /* 0x0000007000017945 */ /* 0x000fe40003800000 */
[----:B------:R-:W-:-:S04]  /*26f0*/  FMUL R12, R12, R155 ;  /* 0x0000009b0c0c7220 */ /* 0x000fc80000400000 */
[----:B------:R-:W-:-:S05]  /*2700*/  FFMA R12, R29, R154, R12 ;  /* 0x0000009a1d0c7223 */ /* 0x000fca000000000c */
[----:B------:R-:W-:-:S05]  /*2710*/  F2FP.BF16.F32.PACK_AB R12, RZ, R12 ;  /* 0x0000000cff0c723e */ /* 0x000fca00000010ff */
[----:B------:R0:W-:Y:S01]  /*2720*/  @P3 STG.E.U16 desc[UR36][R4.64+0x12], R12 ;  /* 0x0000120c04003986 */ /* 0x0001e2000c101524 */
[----:B------:R-:W-:Y:S05]  /*2730*/  @!P0 BRA `(.L_x_43) ;  /* 0x0000000000048947 */ /* 0x000fea0003800000 */
[----:B------:R0:W5:Y:S02]  /*2740*/  LDG.E.LTC128B.U16 R152, desc[UR36][R8.64+0x10] ;  /* 0x0000102408987981 */ /* 0x000164000c1e1520 */
.L_x_43:
[----:B------:R-:W-:Y:S05]  /*2750*/  BSYNC B1 ;  /* 0x0000000000017941 */ /* 0x000fea0003800000 */
.L_x_42:
[----:B0----5:R-:W-:Y:S01]  /*2760*/  IMAD.U32 R12, R152, 0x10000, RZ ;  /* 0x00010000980c7824 */ /* 0x021fe200078e00ff */
[----:B------:R-:W-:Y:S01]  /*2770*/  ISETP.GT.AND P1, PT, R0, 0x8, P1 ;  /* 0x000000080000780c */ /* 0x000fe20000f24270 */
[----:B------:R-:W-:Y:S02]  /*2780*/  BSSY B1, `(.L_x_44) ;  /* 0x0000007000017945 */ /* 0x000fe40003800000 */
[----:B---3--:R-:W-:-:S04]  /*2790*/  FMUL R13, R12, R155 ;  /* 0x0000009b0c0d7220 */ /* 0x008fc80000400000 */
[----:B------:R-:W-:-:S05]  /*27a0*/  FFMA R13, R30, R154, R13 ;  /* 0x0000009a1e0d7223 */ /* 0x000fca000000000d */
[----:B------:R-:W-:-:S05]  /*27b0*/  F2FP.BF16.F32.PACK_AB R13, RZ, R13 ;  /* 0x0000000dff0d723e */ /* 0x000fca00000010ff */
[----:B------:R0:W-:Y:S01]  /*27c0*/  @P0 STG.E.U16 desc[UR36][R10.64+0x10], R13 ;  /* 0x0000100d0a000986 */ /* 0x0001e2000c101524 */
[----:B------:R-:W-:Y:S05]  /*27d0*/  @!P1 BRA `(.L_x_45) ;  /* 0x0000000000049947 */ /* 0x000fea0003800000 */
[----:B------:R3:W5:Y:S02]  /*27e0*/  LDG.E.LTC128B.U16 R152, desc[UR36][R8.64+0x12] ;  /* 0x0000122408987981 */ /* 0x000764000c1e1520 */
.L_x_45:
[----:B------:R-:W-:Y:S05]  /*27f0*/  BSYNC B1 ;  /* 0x0000000000017941 */ /* 0x000fea0003800000 */
.L_x_44:
        /* <DEDUP_REMOVED lines=10> */
.L_x_47:
[----:B------:R-:W-:Y:S05]  /*28a0*/  BSYNC B1 ;  /* 0x0000000000017941 */ /* 0x000fea0003800000 */
.L_x_46:
[----:B0----5:R-:W-:Y:S01]  /*28b0*/  IMAD.U32 R12, R152, 0x10000, RZ ;  /* 0x00010000980c7824 */ /* 0x021fe200078e00ff */
        /* <DEDUP_REMOVED lines=9> */
.L_x_49:
[----:B------:R-:W-:Y:S05]  /*2950*/  BSYNC B1 ;  /* 0x0000000000017941 */ /* 0x000fea0003800000 */
.L_x_48:
        /* <DEDUP_REMOVED lines=9> */
.L_x_51:
[----:B------:R-:W-:Y:S05]  /*29f0*/  BSYNC B1 ;  /* 0x0000000000017941 */ /* 0x000fea0003800000 */
.L_x_50:
[----:B0----5:R-:W-:Y:S01]  /*2a00*/  IMAD.U32 R12, R152, 0x10000, RZ ;  /* 0x00010000980c7824 */ /* 0x021fe200078e00ff */
        /* <DEDUP_REMOVED lines=8> */
.L_x_53:
[----:B------:R-:W-:Y:S05]  /*2a90*/  BSYNC B1 ;  /* 0x0000000000017941 */ /* 0x000fea0003800000 */
.L_x_52:
        /* <DEDUP_REMOVED lines=10> */
.L_x_55:
[----:B------:R-:W-:Y:S05]  /*2b40*/  BSYNC B1 ;  /* 0x0000000000017941 */ /* 0x000fea0003800000 */
.L_x_54:
        /* <DEDUP_REMOVED lines=10> */
.L_x_57:
[----:B------:R-:W-:Y:S05]  /*2bf0*/  BSYNC B1 ;  /* 0x0000000000017941 */ /* 0x000fea0003800000 */
.L_x_56:
        /* <DEDUP_REMOVED lines=9> */
.L_x_59:
[----:B------:R-:W-:Y:S05]  /*2c90*/  BSYNC B1 ;  /* 0x0000000000017941 */ /* 0x000fea0003800000 */
.L_x_58:
        /* <DEDUP_REMOVED lines=9> */
.L_x_61:
[----:B------:R-:W-:Y:S05]  /*2d30*/  BSYNC B1 ;  /* 0x0000000000017941 */ /* 0x000fea0003800000 */
.L_x_60:
        /* <DEDUP_REMOVED lines=10> */
.L_x_63:
[----:B------:R-:W-:Y:S05]  /*2de0*/  BSYNC B1 ;  /* 0x0000000000017941 */ /* 0x000fea0003800000 */
.L_x_62:
        /* <DEDUP_REMOVED lines=10> */
.L_x_65:
[----:B------:R-:W-:Y:S05]  /*2e90*/  BSYNC B1 ;  /* 0x0000000000017941 */ /* 0x000fea0003800000 */
.L_x_64:
        /* <DEDUP_REMOVED lines=9> */
.L_x_67:
[----:B------:R-:W-:Y:S05]  /*2f30*/  BSYNC B1 ;  /* 0x0000000000017941 */ /* 0x000fea0003800000 */
.L_x_66:
        /* <DEDUP_REMOVED lines=9> */
.L_x_69:
[----:B------:R-:W-:Y:S05]  /*2fd0*/  BSYNC B1 ;  /* 0x0000000000017941 */ /* 0x000fea0003800000 */
.L_x_68:
        /* <DEDUP_REMOVED lines=10> */
.L_x_71:
[----:B------:R-:W-:Y:S05]  /*3080*/  BSYNC B1 ;  /* 0x0000000000017941 */ /* 0x000fea0003800000 */
.L_x_70:
        /* <DEDUP_REMOVED lines=10> */
.L_x_73:
[----:B------:R-:W-:Y:S05]  /*3130*/  BSYNC B1 ;  /* 0x0000000000017941 */ /* 0x000fea0003800000 */
.L_x_72:
        /* <DEDUP_REMOVED lines=9> */
.L_x_75:
[----:B------:R-:W-:Y:S05]  /*31d0*/  BSYNC B1 ;  /* 0x0000000000017941 */ /* 0x000fea0003800000 */
.L_x_74:
        /* <DEDUP_REMOVED lines=9> */
.L_x_77:
[----:B------:R-:W-:Y:S05]  /*3270*/  BSYNC B1 ;  /* 0x0000000000017941 */ /* 0x000fea0003800000 */
.L_x_76:
        /* <DEDUP_REMOVED lines=10> */
.L_x_79:
[----:B------:R-:W-:Y:S05]  /*3320*/  BSYNC B1 ;  /* 0x0000000000017941 */ /* 0x000fea0003800000 */
.L_x_78:
        /* <DEDUP_REMOVED lines=10> */
.L_x_81:
[----:B------:R-:W-:Y:S05]  /*33d0*/  BSYNC B1 ;  /* 0x0000000000017941 */ /* 0x000fea0003800000 */
.L_x_80:
        /* <DEDUP_REMOVED lines=9> */
.L_x_83:
[----:B------:R-:W-:Y:S05]  /*3470*/  BSYNC B1 ;  /* 0x0000000000017941 */ /* 0x000fea0003800000 */
.L_x_82:
        /* <DEDUP_REMOVED lines=9> */
.L_x_85:
[----:B------:R-:W-:Y:S05]  /*3510*/  BSYNC B1 ;  /* 0x0000000000017941 */ /* 0x000fea0003800000 */
.L_x_84:
        /* <DEDUP_REMOVED lines=10> */
.L_x_87:
[----:B------:R-:W-:Y:S05]  /*35c0*/  BSYNC B1 ;  /* 0x0000000000017941 */ /* 0x000fea0003800000 */
.L_x_86:
        /* <DEDUP_REMOVED lines=10> */
.L_x_89:
[----:B------:R-:W-:Y:S05]  /*3670*/  BSYNC B1 ;  /* 0x0000000000017941 */ /* 0x000fea0003800000 */
.L_x_88:
        /* <DEDUP_REMOVED lines=9> */
.L_x_91:
[----:B------:R-:W-:Y:S05]  /*3710*/  BSYNC B1 ;  /* 0x0000000000017941 */ /* 0x000fea0003800000 */
.L_x_90:
        /* <DEDUP_REMOVED lines=9> */
.L_x_93:
[----:B------:R-:W-:Y:S05]  /*37b0*/  BSYNC B1 ;  /* 0x0000000000017941 */ /* 0x000fea0003800000 */
.L_x_92:
        /* <DEDUP_REMOVED lines=10> */
.L_x_95:
[----:B------:R-:W-:Y:S05]  /*3860*/  BSYNC B1 ;  /* 0x0000000000017941 */ /* 0x000fea0003800000 */
.L_x_94:
        /* <DEDUP_REMOVED lines=10> */
.L_x_97:
[----:B------:R-:W-:Y:S05]  /*3910*/  BSYNC B1 ;  /* 0x0000000000017941 */ /* 0x000fea0003800000 */
.L_x_96:
        /* <DEDUP_REMOVED lines=9> */
.L_x_99:
[----:B------:R-:W-:Y:S05]  /*39b0*/  BSYNC B1 ;  /* 0x0000000000017941 */ /* 0x000fea0003800000 */
.L_x_98:
        /* <DEDUP_REMOVED lines=9> */
.L_x_101:
[----:B------:R-:W-:Y:S05]  /*3a50*/  BSYNC B1 ;  /* 0x0000000000017941 */ /* 0x000fea0003800000 */
.L_x_100:
        /* <DEDUP_REMOVED lines=10> */
.L_x_103:
[----:B------:R-:W-:Y:S05]  /*3b00*/  BSYNC B1 ;  /* 0x0000000000017941 */ /* 0x000fea0003800000 */
.L_x_102:
        /* <DEDUP_REMOVED lines=10> */
.L_x_105:
[----:B------:R-:W-:Y:S05]  /*3bb0*/  BSYNC B1 ;  /* 0x0000000000017941 */ /* 0x000fea0003800000 */
.L_x_104:
        /* <DEDUP_REMOVED lines=9> */
.L_x_107:
[----:B------:R-:W-:Y:S05]  /*3c50*/  BSYNC B1 ;  /* 0x0000000000017941 */ /* 0x000fea0003800000 */
.L_x_106:
        /* <DEDUP_REMOVED lines=9> */
.L_x_109:
[----:B------:R-:W-:Y:S05]  /*3cf0*/  BSYNC B1 ;  /* 0x0000000000017941 */ /* 0x000fea0003800000 */
.L_x_108:
        /* <DEDUP_REMOVED lines=10> */
.L_x_111:
[----:B------:R-:W-:Y:S05]  /*3da0*/  BSYNC B1 ;  /* 0x0000000000017941 */ /* 0x000fea0003800000 */
.L_x_110:
        /* <DEDUP_REMOVED lines=10> */
.L_x_113:
[----:B------:R-:W-:Y:S05]  /*3e50*/  BSYNC B1 ;  /* 0x0000000000017941 */ /* 0x000fea0003800000 */
.L_x_112:
        /* <DEDUP_REMOVED lines=9> */
.L_x_115:
[----:B------:R-:W-:Y:S05]  /*3ef0*/  BSYNC B1 ;  /* 0x0000000000017941 */ /* 0x000fea0003800000 */
.L_x_114:
        /* <DEDUP_REMOVED lines=9> */
.L_x_117:
[----:B------:R-:W-:Y:S05]  /*3f90*/  BSYNC B1 ;  /* 0x0000000000017941 */ /* 0x000fea0003800000 */
.L_x_116:
        /* <DEDUP_REMOVED lines=10> */
.L_x_119:
[----:B------:R-:W-:Y:S05]  /*4040*/  BSYNC B1 ;  /* 0x0000000000017941 */ /* 0x000fea0003800000 */
.L_x_118:
        /* <DEDUP_REMOVED lines=10> */
.L_x_121:
[----:B------:R-:W-:Y:S05]  /*40f0*/  BSYNC B1 ;  /* 0x0000000000017941 */ /* 0x000fea0003800000 */
.L_x_120:
        /* <DEDUP_REMOVED lines=9> */
.L_x_123:
[----:B------:R-:W-:Y:S05]  /*4190*/  BSYNC B1 ;  /* 0x0000000000017941 */ /* 0x000fea0003800000 */
.L_x_122:
        /* <DEDUP_REMOVED lines=9> */
.L_x_125:
[----:B------:R-:W-:Y:S05]  /*4230*/  BSYNC B1 ;  /* 0x0000000000017941 */ /* 0x000fea0003800000 */
.L_x_124:
        /* <DEDUP_REMOVED lines=10> */
.L_x_127:
[----:B------:R-:W-:Y:S05]  /*42e0*/  BSYNC B1 ;  /* 0x0000000000017941 */ /* 0x000fea0003800000 */
.L_x_126:
        /* <DEDUP_REMOVED lines=10> */
.L_x_129:
[----:B------:R-:W-:Y:S05]  /*4390*/  BSYNC B1 ;  /* 0x0000000000017941 */ /* 0x000fea0003800000 */
.L_x_128:
        /* <DEDUP_REMOVED lines=9> */
.L_x_131:
[----:B------:R-:W-:Y:S05]  /*4430*/  BSYNC B1 ;  /* 0x0000000000017941 */ /* 0x000fea0003800000 */
.L_x_130:
        /* <DEDUP_REMOVED lines=9> */
.L_x_133:
[----:B------:R-:W-:Y:S05]  /*44d0*/  BSYNC B1 ;  /* 0x0000000000017941 */ /* 0x000fea0003800000 */
.L_x_132:
        /* <DEDUP_REMOVED lines=10> */
.L_x_135:
[----:B------:R-:W-:Y:S05]  /*4580*/  BSYNC B1 ;  /* 0x0000000000017941 */ /* 0x000fea0003800000 */
.L_x_134:
        /* <DEDUP_REMOVED lines=10> */
.L_x_137:
[----:B------:R-:W-:Y:S05]  /*4630*/  BSYNC B1 ;  /* 0x0000000000017941 */ /* 0x000fea0003800000 */
.L_x_136:
        /* <DEDUP_REMOVED lines=9> */
.L_x_139:
[----:B------:R-:W-:Y:S05]  /*46d0*/  BSYNC B1 ;  /* 0x0000000000017941 */ /* 0x000fea0003800000 */
.L_x_138:
        /* <DEDUP_REMOVED lines=9> */
.L_x_141:
[----:B------:R-:W-:Y:S05]  /*4770*/  BSYNC B1 ;  /* 0x0000000000017941 */ /* 0x000fea0003800000 */
.L_x_140:
        /* <DEDUP_REMOVED lines=10> */
.L_x_143:
[----:B------:R-:W-:Y:S05]  /*4820*/  BSYNC B1 ;  /* 0x0000000000017941 */ /* 0x000fea0003800000 */
.L_x_142:
        /* <DEDUP_REMOVED lines=10> */
.L_x_145:
[----:B------:R-:W-:Y:S05]  /*48d0*/  BSYNC B1 ;  /* 0x0000000000017941 */ /* 0x000fea0003800000 */
.L_x_144:
        /* <DEDUP_REMOVED lines=9> */
.L_x_147:
[----:B------:R-:W-:Y:S05]  /*4970*/  BSYNC B1 ;  /* 0x0000000000017941 */ /* 0x000fea0003800000 */
.L_x_146:
        /* <DEDUP_REMOVED lines=9> */
.L_x_149:
[----:B------:R-:W-:Y:S05]  /*4a10*/  BSYNC B1 ;  /* 0x0000000000017941 */ /* 0x000fea0003800000 */
.L_x_148:
        /* <DEDUP_REMOVED lines=10> */
.L_x_151:
[----:B------:R-:W-:Y:S05]  /*4ac0*/  BSYNC B1 ;  /* 0x0000000000017941 */ /* 0x000fea0003800000 */
.L_x_150:
        /* <DEDUP_REMOVED lines=10> */
.L_x_153:
[----:B------:R-:W-:Y:S05]  /*4b70*/  BSYNC B1 ;  /* 0x0000000000017941 */ /* 0x000fea0003800000 */
.L_x_152:
        /* <DEDUP_REMOVED lines=9> */
.L_x_155:
[----:B------:R-:W-:Y:S05]  /*4c10*/  BSYNC B1 ;  /* 0x0000000000017941 */ /* 0x000fea0003800000 */
.L_x_154:
        /* <DEDUP_REMOVED lines=9> */
.L_x_157:
[----:B------:R-:W-:Y:S05]  /*4cb0*/  BSYNC B1 ;  /* 0x0000000000017941 */ /* 0x000fea0003800000 */
.L_x_156:
        /* <DEDUP_REMOVED lines=10> */
.L_x_159:
[----:B------:R-:W-:Y:S05]  /*4d60*/  BSYNC B1 ;  /* 0x0000000000017941 */ /* 0x000fea0003800000 */
.L_x_158:
        /* <DEDUP_REMOVED lines=10> */
.L_x_161:
[----:B------:R-:W-:Y:S05]  /*4e10*/  BSYNC B1 ;  /* 0x0000000000017941 */ /* 0x000fea0003800000 */
.L_x_160:
        /* <DEDUP_REMOVED lines=9> */
.L_x_163:
[----:B------:R-:W-:Y:S05]  /*4eb0*/  BSYNC B1 ;  /* 0x0000000000017941 */ /* 0x000fea0003800000 */
.L_x_162:
        /* <DEDUP_REMOVED lines=9> */
.L_x_165:
[----:B------:R-:W-:Y:S05]  /*4f50*/  BSYNC B1 ;  /* 0x0000000000017941 */ /* 0x000fea0003800000 */
.L_x_164:
        /* <DEDUP_REMOVED lines=10> */
.L_x_167:
[----:B------:R-:W-:Y:S05]  /*5000*/  BSYNC B1 ;  /* 0x0000000000017941 */ /* 0x000fea0003800000 */
.L_x_166:
        /* <DEDUP_REMOVED lines=10> */
.L_x_169:
[----:B------:R-:W-:Y:S05]  /*50b0*/  BSYNC B1 ;  /* 0x0000000000017941 */ /* 0x000fea0003800000 */
.L_x_168:
        /* <DEDUP_REMOVED lines=9> */
.L_x_171:
[----:B------:R-:W-:Y:S05]  /*5150*/  BSYNC B1 ;  /* 0x0000000000017941 */ /* 0x000fea0003800000 */
.L_x_170:
        /* <DEDUP_REMOVED lines=9> */
.L_x_173:
[----:B------:R-:W-:Y:S05]  /*51f0*/  BSYNC B1 ;  /* 0x0000000000017941 */ /* 0x000fea0003800000 */
.L_x_172:
        /* <DEDUP_REMOVED lines=10> */
.L_x_175:
[----:B------:R-:W-:Y:S05]  /*52a0*/  BSYNC B1 ;  /* 0x0000000000017941 */ /* 0x000fea0003800000 */
.L_x_174:
        /* <DEDUP_REMOVED lines=10> */
.L_x_177:
[----:B------:R-:W-:Y:S05]  /*5350*/  BSYNC B1 ;  /* 0x0000000000017941 */ /* 0x000fea0003800000 */
.L_x_176:
        /* <DEDUP_REMOVED lines=9> */
.L_x_179:
[----:B------:R-:W-:Y:S05]  /*53f0*/  BSYNC B1 ;  /* 0x0000000000017941 */ /* 0x000fea0003800000 */
.L_x_178:
        /* <DEDUP_REMOVED lines=9> */
.L_x_181:
[----:B------:R-:W-:Y:S05]  /*5490*/  BSYNC B1 ;  /* 0x0000000000017941 */ /* 0x000fea0003800000 */
.L_x_180:
        /* <DEDUP_REMOVED lines=10> */
.L_x_183:
[----:B------:R-:W-:Y:S05]  /*5540*/  BSYNC B1 ;  /* 0x0000000000017941 */ /* 0x000fea0003800000 */
.L_x_182:
        /* <DEDUP_REMOVED lines=10> */
.L_x_185:
[----:B------:R-:W-:Y:S05]  /*55f0*/  BSYNC B1 ;  /* 0x0000000000017941 */ /* 0x000fea0003800000 */
.L_x_184:
        /* <DEDUP_REMOVED lines=9> */
.L_x_187:
[----:B------:R-:W-:Y:S05]  /*5690*/  BSYNC B1 ;  /* 0x0000000000017941 */ /* 0x000fea0003800000 */
.L_x_186:
        /* <DEDUP_REMOVED lines=9> */
.L_x_189:
[----:B------:R-:W-:Y:S05]  /*5730*/  BSYNC B1 ;  /* 0x0000000000017941 */ /* 0x000fea0003800000 */
.L_x_188:
        /* <DEDUP_REMOVED lines=10> */
.L_x_191:
[----:B------:R-:W-:Y:S05]  /*57e0*/  BSYNC B1 ;  /* 0x0000000000017941 */ /* 0x000fea0003800000 */
.L_x_190:
        /* <DEDUP_REMOVED lines=10> */
.L_x_193:
[----:B------:R-:W-:Y:S05]  /*5890*/  BSYNC B1 ;  /* 0x0000000000017941 */ /* 0x000fea0003800000 */
.L_x_192:
        /* <DEDUP_REMOVED lines=9> */
.L_x_195:
[----:B------:R-:W-:Y:S05]  /*5930*/  BSYNC B1 ;  /* 0x0000000000017941 */ /* 0x000fea0003800000 */
.L_x_194:
        /* <DEDUP_REMOVED lines=9> */
.L_x_197:
[----:B------:R-:W-:Y:S05]  /*59d0*/  BSYNC B1 ;  /* 0x0000000000017941 */ /* 0x000fea0003800000 */
.L_x_196:
        /* <DEDUP_REMOVED lines=10> */
.L_x_199:
[----:B------:R-:W-:Y:S05]  /*5a80*/  BSYNC B1 ;  /* 0x0000000000017941 */ /* 0x000fea0003800000 */
.L_x_198:
        /* <DEDUP_REMOVED lines=10> */
.L_x_201:
[----:B------:R-:W-:Y:S05]  /*5b30*/  BSYNC B1 ;  /* 0x0000000000017941 */ /* 0x000fea0003800000 */
.L_x_200:
        /* <DEDUP_REMOVED lines=9> */
.L_x_203:
[----:B------:R-:W-:Y:S05]  /*5bd0*/  BSYNC B1 ;  /* 0x0000000000017941 */ /* 0x000fea0003800000 */
.L_x_202:
        /* <DEDUP_REMOVED lines=9> */
.L_x_205:
[----:B------:R-:W-:Y:S05]  /*5c70*/  BSYNC B1 ;  /* 0x0000000000017941 */ /* 0x000fea0003800000 */
.L_x_204:
        /* <DEDUP_REMOVED lines=10> */
.L_x_207:
[----:B------:R-:W-:Y:S05]  /*5d20*/  BSYNC B1 ;  /* 0x0000000000017941 */ /* 0x000fea0003800000 */
.L_x_206:
        /* <DEDUP_REMOVED lines=10> */
.L_x_209:
[----:B------:R-:W-:Y:S05]  /*5dd0*/  BSYNC B1 ;  /* 0x0000000000017941 */ /* 0x000fea0003800000 */
.L_x_208:
        /* <DEDUP_REMOVED lines=9> */
.L_x_211:
[----:B------:R-:W-:Y:S05]  /*5e70*/  BSYNC B1 ;  /* 0x0000000000017941 */ /* 0x000fea0003800000 */
.L_x_210:
        /* <DEDUP_REMOVED lines=9> */
.L_x_213:
[----:B------:R-:W-:Y:S05]  /*5f10*/  BSYNC B1 ;  /* 0x0000000000017941 */ /* 0x000fea0003800000 */
.L_x_212:
        /* <DEDUP_REMOVED lines=10> */
.L_x_215:
[----:B------:R-:W-:Y:S05]  /*5fc0*/  BSYNC B1 ;  /* 0x0000000000017941 */ /* 0x000fea0003800000 */
.L_x_214:
        /* <DEDUP_REMOVED lines=10> */
.L_x_217:
[----:B------:R-:W-:Y:S05]  /*6070*/  BSYNC B1 ;  /* 0x0000000000017941 */ /* 0x000fea0003800000 */
.L_x_216:
        /* <DEDUP_REMOVED lines=9> */
.L_x_219:
[----:B------:R-:W-:Y:S05]  /*6110*/  BSYNC B1 ;  /* 0x0000000000017941 */ /* 0x000fea0003800000 */
.L_x_218:
        /* <DEDUP_REMOVED lines=9> */
.L_x_221:
[----:B------:R-:W-:Y:S05]  /*61b0*/  BSYNC B1 ;  /* 0x0000000000017941 */ /* 0x000fea0003800000 */
.L_x_220:
        /* <DEDUP_REMOVED lines=10> */
.L_x_223:
[----:B------:R-:W-:Y:S05]  /*6260*/  BSYNC B1 ;  /* 0x0000000000017941 */ /* 0x000fea0003800000 */
.L_x_222:
        /* <DEDUP_REMOVED lines=10> */
.L_x_225:
[----:B------:R-:W-:Y:S05]  /*6310*/  BSYNC B1 ;  /* 0x0000000000017941 */ /* 0x000fea0003800000 */
.L_x_224:
        /* <DEDUP_REMOVED lines=9> */
.L_x_227:
[----:B------:R-:W-:Y:S05]  /*63b0*/  BSYNC B1 ;  /* 0x0000000000017941 */ /* 0x000fea0003800000 */
.L_x_226:
        /* <DEDUP_REMOVED lines=9> */
.L_x_229:
[----:B------:R-:W-:Y:S05]  /*6450*/  BSYNC B1 ;  /* 0x0000000000017941 */ /* 0x000fea0003800000 */
.L_x_228:
        /* <DEDUP_REMOVED lines=10> */
.L_x_231:
[----:B------:R-:W-:Y:S05]  /*6500*/  BSYNC B1 ;  /* 0x0000000000017941 */ /* 0x000fea0003800000 */
.L_x_230:
        /* <DEDUP_REMOVED lines=10> */
.L_x_233:
[----:B------:R-:W-:Y:S05]  /*65b0*/  BSYNC B1 ;  /* 0x0000000000017941 */ /* 0x000fea0003800000 */
.L_x_232:
        /* <DEDUP_REMOVED lines=9> */
.L_x_235:
[----:B------:R-:W-:Y:S05]  /*6650*/  BSYNC B1 ;  /* 0x0000000000017941 */ /* 0x000fea0003800000 */
.L_x_234:
        /* <DEDUP_REMOVED lines=9> */
.L_x_237:
[----:B------:R-:W-:Y:S05]  /*66f0*/  BSYNC B1 ;  /* 0x0000000000017941 */ /* 0x000fea0003800000 */
.L_x_236:
        /* <DEDUP_REMOVED lines=10> */
.L_x_239:
[----:B------:R-:W-:Y:S05]  /*67a0*/  BSYNC B1 ;  /* 0x0000000000017941 */ /* 0x000fea0003800000 */
.L_x_238:
        /* <DEDUP_REMOVED lines=10> */
.L_x_241:
[----:B------:R-:W-:Y:S05]  /*6850*/  BSYNC B1 ;  /* 0x0000000000017941 */ /* 0x000fea0003800000 */
.L_x_240:
        /* <DEDUP_REMOVED lines=9> */
.L_x_243:
[----:B------:R-:W-:Y:S05]  /*68f0*/  BSYNC B1 ;  /* 0x0000000000017941 */ /* 0x000fea0003800000 */
.L_x_242:
        /* <DEDUP_REMOVED lines=9> */
.L_x_245:
[----:B------:R-:W-:Y:S05]  /*6990*/  BSYNC B1 ;  /* 0x0000000000017941 */ /* 0x000fea0003800000 */
.L_x_244:
        /* <DEDUP_REMOVED lines=10> */
.L_x_247:
[----:B------:R-:W-:Y:S05]  /*6a40*/  BSYNC B1 ;  /* 0x0000000000017941 */ /* 0x000fea0003800000 */
.L_x_246:
        /* <DEDUP_REMOVED lines=10> */
.L_x_249:
[----:B------:R-:W-:Y:S05]  /*6af0*/  BSYNC B1 ;  /* 0x0000000000017941 */ /* 0x000fea0003800000 */
.L_x_248:
        /* <DEDUP_REMOVED lines=9> */
.L_x_251:
[----:B------:R-:W-:Y:S05]  /*6b90*/  BSYNC B1 ;  /* 0x0000000000017941 */ /* 0x000fea0003800000 */
.L_x_250:
        /* <DEDUP_REMOVED lines=9> */
.L_x_253:
[----:B------:R-:W-:Y:S05]  /*6c30*/  BSYNC B1 ;  /* 0x0000000000017941 */ /* 0x000fea0003800000 */
.L_x_252:
        /* <DEDUP_REMOVED lines=10> */
.L_x_255:
[----:B------:R-:W-:Y:S05]  /*6ce0*/  BSYNC B1 ;  /* 0x0000000000017941 */ /* 0x000fea0003800000 */
.L_x_254:
        /* <DEDUP_REMOVED lines=10> */
.L_x_257:
[----:B------:R-:W-:Y:S05]  /*6d90*/  BSYNC B1 ;  /* 0x0000000000017941 */ /* 0x000fea0003800000 */
.L_x_256:
        /* <DEDUP_REMOVED lines=9> */
.L_x_259:
[----:B------:R-:W-:Y:S05]  /*6e30*/  BSYNC B1 ;  /* 0x0000000000017941 */ /* 0x000fea0003800000 */
.L_x_258:
        /* <DEDUP_REMOVED lines=9> */
.L_x_261:
[----:B------:R-:W-:Y:S05]  /*6ed0*/  BSYNC B1 ;  /* 0x0000000000017941 */ /* 0x000fea0003800000 */
.L_x_260:
        /* <DEDUP_REMOVED lines=10> */
.L_x_263:
[----:B------:R-:W-:Y:S05]  /*6f80*/  BSYNC B1 ;  /* 0x0000000000017941 */ /* 0x000fea0003800000 */
.L_x_262:
        /* <DEDUP_REMOVED lines=10> */
.L_x_265:
[----:B------:R-:W-:Y:S05]  /*7030*/  BSYNC B1 ;  /* 0x0000000000017941 */ /* 0x000fea0003800000 */
.L_x_264:
        /* <DEDUP_REMOVED lines=9> */
.L_x_267:
[----:B------:R-:W-:Y:S05]  /*70d0*/  BSYNC B1 ;  /* 0x0000000000017941 */ /* 0x000fea0003800000 */
.L_x_266:
        /* <DEDUP_REMOVED lines=9> */
.L_x_269:
[----:B------:R-:W-:Y:S05]  /*7170*/  BSYNC B1 ;  /* 0x0000000000017941 */ /* 0x000fea0003800000 */
.L_x_268:
        /* <DEDUP_REMOVED lines=10> */
.L_x_271:
[----:B------:R-:W-:Y:S05]  /*7220*/  BSYNC B1 ;  /* 0x0000000000017941 */ /* 0x000fea0003800000 */
.L_x_270:
        /* <DEDUP_REMOVED lines=10> */
.L_x_273:
[----:B------:R-:W-:Y:S05]  /*72d0*/  BSYNC B1 ;  /* 0x0000000000017941 */ /* 0x000fea0003800000 */
.L_x_272:
        /* <DEDUP_REMOVED lines=9> */
.L_x_275:
[----:B------:R-:W-:Y:S05]  /*7370*/  BSYNC B1 ;  /* 0x0000000000017941 */ /* 0x000fea0003800000 */
.L_x_274:
        /* <DEDUP_REMOVED lines=9> */
.L_x_277:
[----:B------:R-:W-:Y:S05]  /*7410*/  BSYNC B1 ;  /* 0x0000000000017941 */ /* 0x000fea0003800000 */
.L_x_276:
        /* <DEDUP_REMOVED lines=10> */
.L_x_279:
[----:B------:R-:W-:Y:S05]  /*74c0*/  BSYNC B1 ;  /* 0x0000000000017941 */ /* 0x000fea0003800000 */
.L_x_278:
        /* <DEDUP_REMOVED lines=10> */
.L_x_281:
[----:B------:R-:W-:Y:S05]  /*7570*/  BSYNC B1 ;  /* 0x0000000000017941 */ /* 0x000fea0003800000 */
.L_x_280:
[----:B01--45:R-:W-:Y:S01]  /*7580*/  IMAD.U32 R6, R152, 0x10000, RZ ;  /* 0x0001000098067824 */ /* 0x033fe200078e00ff */
        /* <DEDUP_REMOVED lines=8> */
.L_x_283:
[----:B------:R-:W-:Y:S05]  /*7610*/  BSYNC B1 ;  /* 0x0000000000017941 */ /* 0x000fea0003800000 */
.L_x_282:
[----:B0-2--5:R-:W-:Y:S01]  /*7620*/  IMAD.U32 R4, R152, 0x10000, RZ ;  /* 0x0001000098047824 */ /* 0x025fe200078e00ff */
[----:B------:R-:W-:Y:S01]  /*7630*/  ISETP.GT.AND P1, PT, R0, 0x8, P1 ;  /* 0x000000080000780c */ /* 0x000fe20000f24270 */
[----:B------:R-:W-:Y:S01]  /*7640*/  @P0 IMAD.MOV.U32 R5, RZ, RZ, R11 ;  /* 0x000000ffff050224 */ /* 0x000fe200078e000b */
[----:B------:R-:W-:Y:S01]  /*7650*/  BSSY B1, `(.L_x_284) ;  /* 0x0000008000017945 */ /* 0x000fe20003800000 */
[----:B------:R-:W-:Y:S01]  /*7660*/  FMUL R3, R4, R155 ;  /* 0x0000009b04037220 */ /* 0x000fe20000400000 */
[----:B------:R-:W-:-:S03]  /*7670*/  @P0 IMAD.MOV.U32 R4, RZ, RZ, R10 ;  /* 0x000000ffff040224 */ /* 0x000fc600078e000a */
[----:B------:R-:W-:-:S05]  /*7680*/  FFMA R3, R150, R154, R3 ;  /* 0x0000009a96037223 */ /* 0x000fca0000000003 */
[----:B------:R-:W-:-:S05]  /*7690*/  F2FP.BF16.F32.PACK_AB R3, RZ, R3 ;  /* 0x00000003ff03723e */ /* 0x000fca00000010ff */
[----:B------:R0:W-:Y:S01]  /*76a0*/  @P0 STG.E.U16 desc[UR36][R4.64+0x1f0], R3 ;  /* 0x0001f00304000986 */ /* 0x0001e2000c101524 */
[----:B------:R-:W-:Y:S05]  /*76b0*/  @!P1 BRA `(.L_x_285) ;  /* 0x0000000000049947 */ /* 0x000fea0003800000 */
[----:B------:R2:W5:Y:S02]  /*76c0*/  LDG.E.LTC128B.U16 R152, desc[UR36][R8.64+0x1f2] ;  /* 0x0001f22408987981 */ /* 0x000564000c1e1520 */
.L_x_285:
[----:B------:R-:W-:Y:S05]  /*76d0*/  BSYNC B1 ;  /* 0x0000000000017941 */ /* 0x000fea0003800000 */
.L_x_284:
[----:B------:R-:W-:Y:S05]  /*76e0*/  @!P1 BRA `(.L_x_286) ;  /* 0x0000002400309947 */ /* 0x000fea0003800000 */
[----:B-----5:R-:W-:-:S04]  /*76f0*/  IMAD.U32 R152, R152, 0x10000, RZ ;  /* 0x0001000098987824 */ /* 0x020fc800078e00ff */
[----:B------:R-:W-:-:S04]  /*7700*/  FMUL R152, R152, R155 ;  /* 0x0000009b98987220 */ /* 0x000fc80000400000 */
[----:B------:R-:W-:-:S05]  /*7710*/  FFMA R152, R151, R154, R152 ;  /* 0x0000009a97987223 */ /* 0x000fca0000000098 */
[----:B------:R-:W-:-:S05]  /*7720*/  F2FP.BF16.F32.PACK_AB R152, RZ, R152 ;  /* 0x00000098ff98723e */ /* 0x000fca00000010ff */
[----:B------:R4:W-:Y:S01]  /*7730*/  STG.E.U16 desc[UR36][R10.64+0x1f2], R152 ;  /* 0x0001f2980a007986 */ /* 0x0009e2000c101524 */
[----:B------:R-:W-:Y:S05]  /*7740*/  BRA `(.L_x_286) ;  /* 0x0000002400187947 */ /* 0x000fea0003800000 */
.L_x_33:
[----:B------:R-:W-:Y:S01]  /*7750*/  ISETP.GT.AND P2, PT, R3, 0x1, PT ;  /* 0x000000010300780c */ /* 0x000fe20003f44270 */
[----:B------:R-:W-:Y:S01]  /*7760*/  ULDC.64 UR4, c[0x0][0x5c0] ;  /* 0x0001700000047ab9 */ /* 0x000fe20000000a00 */
[-C--:B------:R-:W-:Y:S01]  /*7770*/  FMUL R24, R24, R154.reuse ;  /* 0x0000009a18187220 */ /* 0x080fe20000400000 */
[-C--:B------:R-:W-:Y:S01]  /*7780*/  FMUL R25, R25, R154.reuse ;  /* 0x0000009a19197220 */ /* 0x080fe20000400000 */
[----:B------:R-:W-:Y:S01]  /*7790*/  ISETP.GT.AND P1, PT, R0, RZ, P2 ;  /* 0x000000ff0000720c */ /* 0x000fe20001724270 */
[-C--:B------:R-:W-:Y:S01]  /*77a0*/  FMUL R26, R26, R154.reuse ;  /* 0x0000009a1a1a7220 */ /* 0x080fe20000400000 */
[----:B------:R-:W-:Y:S01]  /*77b0*/  LEA R4, P4, R160, UR4, 0x1 ;  /* 0x00000004a0047c11 */ /* 0x000fe2000f8808ff */
[----:B------:R-:W-:Y:S01]  /*77c0*/  FMUL R27, R27, R154 ;  /* 0x0000009a1b1b7220 */ /* 0x000fe20000400000 */
[----:B------:R-:W-:Y:S01]  /*77d0*/  F2FP.BF16.F32.PACK_AB R24, RZ, R24 ;  /* 0x00000018ff18723e */ /* 0x000fe200000010ff */
[-C--:B------:R-:W-:Y:S01]  /*77e0*/  FMUL R28, R28, R154.reuse ;  /* 0x0000009a1c1c7220 */ /* 0x080fe20000400000 */
[----:B------:R-:W-:Y:S01]  /*77f0*/  LEA.HI.X R5, R160, UR5, R171, 0x1, P4 ;  /* 0x00000005a0057c11 */ /* 0x000fe2000a0f0cab */
[-C--:B------:R-:W-:Y:S01]  /*7800*/  FMUL R29, R29, R154.reuse ;  /* 0x0000009a1d1d7220 */ /* 0x080fe20000400000 */
[----:B------:R-:W-:Y:S01]  /*7810*/  F2FP.BF16.F32.PACK_AB R25, RZ, R25 ;  /* 0x00000019ff19723e */ /* 0x000fe200000010ff */
[-C--:B------:R-:W-:Y:S01]  /*7820*/  FMUL R30, R30, R154.reuse ;  /* 0x0000009a1e1e7220 */ /* 0x080fe20000400000 */
[----:B------:R-:W-:Y:S01]  /*7830*/  ISETP.GT.AND P2, PT, R0, 0x8, P2 ;  /* 0x000000080000780c */ /* 0x000fe20001744270 */
[----:B------:R-:W-:Y:S01]  /*7840*/  @P3 STG.E.U16 desc[UR36][R4.64], R24 ;  /* 0x0000001804003986 */ /* 0x000fe2000c101524 */
[C---:B------:R-:W-:Y:S01]  /*7850*/  SHF.L.U64.HI R11, R10.reuse, 0x4, R11 ;  /* 0x000000040a0b7819 */ /* 0x040fe2000001020b */
[----:B------:R-:W-:Y:S01]  /*7860*/  FMUL R31, R31, R154 ;  /* 0x0000009a1f1f7220 */ /* 0x000fe20000400000 */
[----:B------:R-:W-:Y:S01]  /*7870*/  LEA R6, P3, R10, R4, 0x4 ;  /* 0x000000040a067211 */ /* 0x000fe200078620ff */
[----:B------:R-:W-:Y:S01]  /*7880*/  @P1 STG.E.U16 desc[UR36][R4.64+0x2], R25 ;  /* 0x0000021904001986 */ /* 0x000fe2000c101524 */
[----:B------:R-:W-:Y:S01]  /*7890*/  ISETP.GT.AND P1, PT, R0, 0x8, P0 ;  /* 0x000000080000780c */ /* 0x000fe20000724270 */
[----:B------:R-:W-:Y:S01]  /*78a0*/  FMUL R32, R32, R154 ;  /* 0x0000009a20207220 */ /* 0x000fe20000400000 */
[----:B------:R-:W-:Y:S01]  /*78b0*/  F2FP.BF16.F32.PACK_AB R26, RZ, R26 ;  /* 0x0000001aff1a723e */ /* 0x000fe200000010ff */
[----:B------:R-:W-:Y:S01]  /*78c0*/  IMAD.X R7, R11, 0x1, R5, P3 ;  /* 0x000000010b077824 */ /* 0x000fe200018e0605 */
[----:B------:R-:W-:Y:S01]  /*78d0*/  F2FP.BF16.F32.PACK_AB R27, RZ, R27 ;  /* 0x0000001bff1b723e */ /* 0x000fe200000010ff */
[-C--:B------:R-:W-:Y:S01]  /*78e0*/  FMUL R33, R33, R154.reuse ;  /* 0x0000009a21217220 */ /* 0x080fe20000400000 */
[----:B------:R-:W-:Y:S01]  /*78f0*/  ISETP.GT.AND P0, PT, R3, 0x8, PT ;  /* 0x000000080300780c */ /* 0x000fe20003f04270 */
[----:B------:R-:W-:Y:S01]  /*7900*/  FMUL R34, R34, R154 ;  /* 0x0000009a22227220 */ /* 0x000fe20000400000 */
[----:B------:R-:W-:Y:S01]  /*7910*/  F2FP.BF16.F32.PACK_AB R28, RZ, R28 ;  /* 0x0000001cff1c723e */ /* 0x000fe200000010ff */
[-C--:B------:R-:W-:Y:S01]  /*7920*/  FMUL R35, R35, R154.reuse ;  /* 0x0000009a23237220 */ /* 0x080fe20000400000 */
[----:B------:R-:W-:Y:S01]  /*7930*/  ISETP.GT.AND P4, PT, R0, RZ, P0 ;  /* 0x000000ff0000720c */ /* 0x000fe20000784270 */
[-C--:B------:R-:W-:Y:S01]  /*7940*/  FMUL R36, R36, R154.reuse ;  /* 0x0000009a24247220 */ /* 0x080fe20000400000 */
[----:B------:R-:W-:Y:S01]  /*7950*/  F2FP.BF16.F32.PACK_AB R29, RZ, R29 ;  /* 0x0000001dff1d723e */ /* 0x000fe200000010ff */
[----:B------:R-:W-:Y:S01]  /*7960*/  @P1 STG.E.U16 desc[UR36][R6.64], R26 ;  /* 0x0000001a06001986 */ /* 0x000fe2000c101524 */
[----:B------:R-:W-:Y:S01]  /*7970*/  ISETP.GT.AND P1, PT, R0, 0x8, P0 ;  /* 0x000000080000780c */ /* 0x000fe20000724270 */
[----:B------:R-:W-:Y:S01]  /*7980*/  FMUL R37, R37, R154 ;  /* 0x0000009a25257220 */ /* 0x000fe20000400000 */
[----:B------:R-:W-:Y:S01]  /*7990*/  F2FP.BF16.F32.PACK_AB R30, RZ, R30 ;  /* 0x0000001eff1e723e */ /* 0x000fe200000010ff */
[----:B------:R-:W-:Y:S01]  /*79a0*/  @P2 STG.E.U16 desc[UR36][R6.64+0x2], R27 ;  /* 0x0000021b06002986 */ /* 0x000fe2000c101524 */
[----:B------:R-:W-:Y:S01]  /*79b0*/  ISETP.GT.AND P2, PT, R3, 0x9, PT ;  /* 0x000000090300780c */ /* 0x000fe20003f44270 */
[-C--:B------:R-:W-:Y:S01]  /*79c0*/  FMUL R38, R38, R154.reuse ;  /* 0x0000009a26267220 */ /* 0x080fe20000400000 */
[----:B------:R-:W-:Y:S01]  /*79d0*/  F2FP.BF16.F32.PACK_AB R31, RZ, R31 ;  /* 0x0000001fff1f723e */ /* 0x000fe200000010ff */
[-C--:B------:R-:W-:Y:S01]  /*79e0*/  FMUL R39, R39, R154.reuse ;  /* 0x0000009a27277220 */ /* 0x080fe20000400000 */
[C---:B------:R-:W-:Y:S01]  /*79f0*/  ISETP.GT.AND P3, PT, R0.reuse, RZ, P2 ;  /* 0x000000ff0000720c */ /* 0x040fe20001764270 */
[----:B------:R-:W-:Y:S01]  /*7a00*/  @P4 STG.E.U16 desc[UR36][R4.64+0x10], R28 ;  /* 0x0000101c04004986 */ /* 0x000fe2000c101524 */
[----:B------:R-:W-:Y:S01]  /*7a10*/  ISETP.GT.AND P2, PT, R0, 0x8, P2 ;  /* 0x000000080000780c */ /* 0x000fe20001744270 */
        /* <DEDUP_REMOVED lines=8> */
[----:B------:R-:W-:Y:S01]  /*7aa0*/  FMUL R44, R44, R154 ;  /* 0x0000009a2c2c7220 */ /* 0x000fe20000400000 */
[----:B------:R-:W-:Y:S01]  /*7ab0*/  F2FP.BF16.F32.PACK_AB R34, RZ, R34 ;  /* 0x00000022ff22723e */ /* 0x000fe200000010ff */
[----:B------:R-:W-:Y:S01]  /*7ac0*/  @P3 STG.E.U16 desc[UR36][R4.64+0x12], R29 ;  /* 0x0000121d04003986 */ /* 0x000fe2000c101524 */
[----:B------:R-:W-:Y:S01]  /*7ad0*/  ISETP.GT.AND P3, PT, R3, 0x11, PT ;  /* 0x000000110300780c */ /* 0x000fe20003f64270 */
[-C--:B------:R-:W-:Y:S01]  /*7ae0*/  FMUL R45, R45, R154.reuse ;  /* 0x0000009a2d2d7220 */ /* 0x080fe20000400000 */
[----:B------:R-:W-:Y:S01]  /*7af0*/  F2FP.BF16.F32.PACK_AB R35, RZ, R35 ;  /* 0x00000023ff23723e */ /* 0x000fe200000010ff */
[----:B------:R-:W-:Y:S01]  /*7b00*/  @P1 STG.E.U16 desc[UR36][R6.64+0x10], R30 ;  /* 0x0000101e06001986 */ /* 0x000fe2000c101524 */
[----:B------:R-:W-:Y:S01]  /*7b10*/  ISETP.GT.AND P1, PT, R0, 0x8, P0 ;  /* 0x000000080000780c */ /* 0x000fe20000724270 */
[-C--:B------:R-:W-:Y:S01]  /*7b20*/  FMUL R46, R46, R154.reuse ;  /* 0x0000009a2e2e7220 */ /* 0x080fe20000400000 */
[----:B------:R-:W-:Y:S01]  /*7b30*/  ISETP.GT.AND P0, PT, R3, 0x18, PT ;  /* 0x000000180300780c */ /* 0x000fe20003f04270 */
[----:B------:R-:W-:Y:S01]  /*7b40*/  @P2 STG.E.U16 desc[UR36][R6.64+0x12], R31 ;  /* 0x0000121f06002986 */ /* 0x000fe2000c101524 */
[C---:B------:R-:W-:Y:S01]  /*7b50*/  ISETP.GT.AND P2, PT, R0.reuse, RZ, P3 ;  /* 0x000000ff0000720c */ /* 0x040fe20001f44270 */
[-C--:B------:R-:W-:Y:S01]  /*7b60*/  FMUL R47, R47, R154.reuse ;  /* 0x0000009a2f2f7220 */ /* 0x080fe20000400000 */
[C---:B------:R-:W-:Y:S01]  /*7b70*/  ISETP.GT.AND P3, PT, R0.reuse, 0x8, P3 ;  /* 0x000000080000780c */ /* 0x040fe20001f64270 */
[----:B------:R-:W-:Y:S01]  /*7b80*/  @P4 STG.E.U16 desc[UR36][R4.64+0x20], R32 ;  /* 0x0000202004004986 */ /* 0x000fe2000c101524 */
[----:B------:R-:W-:Y:S01]  /*7b90*/  ISETP.GT.AND P4, PT, R0, RZ, P0 ;  /* 0x000000ff0000720c */ /* 0x000fe20000784270 */
[----:B------:R-:W-:Y:S01]  /*7ba0*/  FMUL R48, R48, R154 ;  /* 0x0000009a30307220 */ /* 0x000fe20000400000 */
[----:B------:R-:W-:Y:S01]  /*7bb0*/  F2FP.BF16.F32.PACK_AB R36, RZ, R36 ;  /* 0x00000024ff24723e */ /* 0x000fe200000010ff */
[-C--:B------:R-:W-:Y:S01]  /*7bc0*/  FMUL R49, R49, R154.reuse ;  /* 0x0000009a31317220 */ /* 0x080fe20000400000 */
[----:B------:R-:W-:Y:S01]  /*7bd0*/  F2FP.BF16.F32.PACK_AB R37, RZ, R37 ;  /* 0x00000025ff25723e */ /* 0x000fe200000010ff */
[----:B------:R-:W-:Y:S01]  /*7be0*/  FMUL R50, R50, R154 ;  /* 0x0000009a32327220 */ /* 0x000fe20000400000 */
[----:B------:R-:W-:Y:S01]  /*7bf0*/  F2FP.BF16.F32.PACK_AB R38, RZ, R38 ;  /* 0x00000026ff26723e */ /* 0x000fe200000010ff */
[----:B------:R-:W-:Y:S01]  /*7c00*/  FMUL R51, R51, R154 ;  /* 0x0000009a33337220 */ /* 0x000fe20000400000 */
[----:B------:R-:W-:Y:S01]  /*7c10*/  F2FP.BF16.F32.PACK_AB R39, RZ, R39 ;  /* 0x00000027ff27723e */ /* 0x000fe200000010ff */
[----:B------:R-:W-:Y:S01]  /*7c20*/  @P2 STG.E.U16 desc[UR36][R4.64+0x22], R33 ;  /* 0x0000222104002986 */ /* 0x000fe2000c101524 */
[----:B------:R-:W-:Y:S01]  /*7c30*/  F2FP.BF16.F32.PACK_AB R40, RZ, R40 ;  /* 0x00000028ff28723e */ /* 0x000fe200000010ff */
[-C--:B------:R-:W-:Y:S01]  /*7c40*/  FMUL R52, R52, R154.reuse ;  /* 0x0000009a34347220 */ /* 0x080fe20000400000 */
[----:B------:R-:W-:Y:S01]  /*7c50*/  F2FP.BF16.F32.PACK_AB R41, RZ, R41 ;  /* 0x00000029ff29723e */ /* 0x000fe200000010ff */
[----:B------:R-:W-:Y:S01]  /*7c60*/  @P1 STG.E.U16 desc[UR36][R6.64+0x20], R34 ;  /* 0x0000202206001986 */ /* 0x000fe2000c101524 */
[----:B------:R-:W-:Y:S01]  /*7c70*/  ISETP.GT.AND P1, PT, R0, 0x8, P0 ;  /* 0x000000080000780c */ /* 0x000fe20000724270 */
[-C--:B------:R-:W-:Y:S01]  /*7c80*/  FMUL R53, R53, R154.reuse ;  /* 0x0000009a35357220 */ /* 0x080fe20000400000 */
[C---:B------:R-:W-:Y:S01]  /*7c90*/  ISETP.GT.AND P0, PT, R3.reuse, 0x20, PT ;  /* 0x000000200300780c */ /* 0x040fe20003f04270 */
[----:B------:R-:W-:Y:S01]  /*7ca0*/  @P3 STG.E.U16 desc[UR36][R6.64+0x22], R35 ;  /* 0x0000222306003986 */ /* 0x000fe2000c101524 */
[----:B------:R-:W-:Y:S01]  /*7cb0*/  ISETP.GT.AND P3, PT, R3, 0x19, PT ;  /* 0x000000190300780c */ /* 0x000fe20003f64270 */
[----:B------:R-:W-:Y:S01]  /*7cc0*/  FMUL R54, R54, R154 ;  /* 0x0000009a36367220 */ /* 0x000fe20000400000 */
[----:B------:R-:W-:Y:S01]  /*7cd0*/  F2FP.BF16.F32.PACK_AB R42, RZ, R42 ;  /* 0x0000002aff2a723e */ /* 0x000fe200000010ff */
[----:B------:R-:W-:Y:S01]  /*7ce0*/  @P4 STG.E.U16 desc[UR36][R4.64+0x30], R36 ;  /* 0x0000302404004986 */ /* 0x000fe2000c101524 */
[C---:B------:R-:W-:Y:S01]  /*7cf0*/  ISETP.GT.AND P2, PT, R0.reuse, RZ, P3 ;  /* 0x000000ff0000720c */ /* 0x040fe20001f44270 */
[-C--:B------:R-:W-:Y:S01]  /*7d00*/  FMUL R55, R55, R154.reuse ;  /* 0x0000009a37377220 */ /* 0x080fe20000400000 */
[----:B------:R-:W-:Y:S01]  /*7d10*/  ISETP.GT.AND P3, PT, R0, 0x8, P3 ;  /* 0x000000080000780c */ /* 0x000fe20001f64270 */
[-C--:B------:R-:W-:Y:S01]  /*7d20*/  FMUL R56, R56, R154.reuse ;  /* 0x0000009a38387220 */ /* 0x080fe20000400000 */
[----:B------:R-:W-:Y:S01]  /*7d30*/  ISETP.GT.AND P4, PT, R0, RZ, P0 ;  /* 0x000000ff0000720c */ /* 0x000fe20000784270 */
[-C--:B------:R-:W-:Y:S01]  /*7d40*/  FMUL R57, R57, R154.reuse ;  /* 0x0000009a39397220 */ /* 0x080fe20000400000 */
[----:B------:R-:W-:Y:S01]  /*7d50*/  F2FP.BF16.F32.PACK_AB R43, RZ, R43 ;  /* 0x0000002bff2b723e */ /* 0x000fe200000010ff */
[----:B------:R-:W-:Y:S01]  /*7d60*/  FMUL R58, R58, R154 ;  /* 0x0000009a3a3a7220 */ /* 0x000fe20000400000 */
[----:B------:R-:W-:Y:S01]  /*7d70*/  F2FP.BF16.F32.PACK_AB R44, RZ, R44 ;  /* 0x0000002cff2c723e */ /* 0x000fe200000010ff */
[-C--:B------:R-:W-:Y:S01]  /*7d80*/  FMUL R59, R59, R154.reuse ;  /* 0x0000009a3b3b7220 */ /* 0x080fe20000400000 */
[----:B------:R-:W-:Y:S01]  /*7d90*/  F2FP.BF16.F32.PACK_AB R45, RZ, R45 ;  /* 0x0000002dff2d723e */ /* 0x000fe200000010ff */
[----:B------:R-:W-:Y:S01]  /*7da0*/  FMUL R60, R60, R154 ;  /* 0x0000009a3c3c7220 */ /* 0x000fe20000400000 */
[----:B------:R-:W-:Y:S01]  /*7db0*/  F2FP.BF16.F32.PACK_AB R46, RZ, R46 ;  /* 0x0000002eff2e723e */ /* 0x000fe200000010ff */
[----:B------:R-:W-:Y:S01]  /*7dc0*/  @P2 STG.E.U16 desc[UR36][R4.64+0x32], R37 ;  /* 0x0000322504002986 */ /* 0x000fe2000c101524 */
[----:B------:R-:W-:Y:S01]  /*7dd0*/  F2FP.BF16.F32.PACK_AB R47, RZ, R47 ;  /* 0x0000002fff2f723e */ /* 0x000fe200000010ff */
[----:B------:R-:W-:Y:S01]  /*7de0*/  FMUL R61, R61, R154 ;  /* 0x0000009a3d3d7220 */ /* 0x000fe20000400000 */
[----:B------:R-:W-:Y:S01]  /*7df0*/  F2FP.BF16.F32.PACK_AB R48, RZ, R48 ;  /* 0x00000030ff30723e */ /* 0x000fe200000010ff */
[----:B------:R-:W-:Y:S01]  /*7e00*/  @P1 STG.E.U16 desc[UR36][R6.64+0x30], R38 ;  /* 0x0000302606001986 */ /* 0x000fe2000c101524 */
[----:B------:R-:W-:Y:S01]  /*7e10*/  ISETP.GT.AND P1, PT, R0, 0x8, P0 ;  /* 0x000000080000780c */ /* 0x000fe20000724270 */
[-C--:B------:R-:W-:Y:S01]  /*7e20*/  FMUL R62, R62, R154.reuse ;  /* 0x0000009a3e3e7220 */ /* 0x080fe20000400000 */
[C---:B------:R-:W-:Y:S01]  /*7e30*/  ISETP.GT.AND P0, PT, R3.reuse, 0x28, PT ;  /* 0x000000280300780c */ /* 0x040fe20003f04270 */
[----:B------:R-:W-:Y:S01]  /*7e40*/  @P3 STG.E.U16 desc[UR36][R6.64+0x32], R39 ;  /* 0x0000322706003986 */ /* 0x000fe2000c101524 */
[----:B------:R-:W-:Y:S01]  /*7e50*/  ISETP.GT.AND P3, PT, R3, 0x21, PT ;  /* 0x000000210300780c */ /* 0x000fe20003f64270 */
[-C--:B------:R-:W-:Y:S01]  /*7e60*/  FMUL R63, R63, R154.reuse ;  /* 0x0000009a3f3f7220 */ /* 0x080fe20000400000 */
[----:B------:R-:W-:Y:S01]  /*7e70*/  F2FP.BF16.F32.PACK_AB R49, RZ, R49 ;  /* 0x00000031ff31723e */ /* 0x000fe200000010ff */
[----:B------:R-:W-:Y:S01]  /*7e80*/  @P4 STG.E.U16 desc[UR36][R4.64+0x40], R40 ;  /* 0x0000402804004986 */ /* 0x000fe2000c101524 */
[----:B------:R-:W-:Y:S01]  /*7e90*/  ISETP.GT.AND P2, PT, R0, RZ, P3 ;  /* 0x000000ff0000720c */ /* 0x000fe20001f44270 */
[-C--:B------:R-:W-:Y:S01]  /*7ea0*/  FMUL R64, R64, R154.reuse ;  /* 0x0000009a40407220 */ /* 0x080fe20000400000 */
[C---:B------:R-:W-:Y:S01]  /*7eb0*/  ISETP.GT.AND P3, PT, R0.reuse, 0x8, P3 ;  /* 0x000000080000780c */ /* 0x040fe20001f64270 */
[-C--:B------:R-:W-:Y:S01]  /*7ec0*/  FMUL R65, R65, R154.reuse ;  /* 0x0000009a41417220 */ /* 0x080fe20000400000 */
        /* <DEDUP_REMOVED lines=248> */
[----:B------:R-:W-:-:S02]  /*8e50*/  ISETP.GT.AND P1, PT, R0, 0x8, P0 ;  /* 0x000000080000780c */ /* 0x000fc40000724270 */
[C---:B------:R-:W-:Y:S01]  /*8e60*/  ISETP.GT.AND P0, PT, R3.reuse, 0x78, PT ;  /* 0x000000780300780c */ /* 0x040fe20003f04270 */
[----:B------:R-:W-:Y:S01]  /*8e70*/  @P3 STG.E.U16 desc[UR36][R6.64+0xd2], R79 ;  /* 0x0000d24f06003986 */ /* 0x000fe2000c101524 */
[----:B------:R-:W-:Y:S02]  /*8e80*/  ISETP.GT.AND P3, PT, R3, 0x71, PT ;  /* 0x000000710300780c */ /* 0x000fe40003f64270 */
[----:B------:R-:W-:Y:S01]  /*8e90*/  F2FP.BF16.F32.PACK_AB R119, RZ, R119 ;  /* 0x00000077ff77723e */ /* 0x000fe200000010ff */
[----:B------:R-:W-:Y:S01]  /*8ea0*/  @P4 STG.E.U16 desc[UR36][R4.64+0xe0], R80 ;  /* 0x0000e05004004986 */ /* 0x000fe2000c101524 */
[C---:B------:R-:W-:Y:S02]  /*8eb0*/  ISETP.GT.AND P2, PT, R0.reuse, RZ, P3 ;  /* 0x000000ff0000720c */ /* 0x040fe40001f44270 */
[C---:B------:R-:W-:Y:S02]  /*8ec0*/  ISETP.GT.AND P3, PT, R0.reuse, 0x8, P3 ;  /* 0x000000080000780c */ /* 0x040fe40001f64270 */
[----:B------:R-:W-:-:S02]  /*8ed0*/  ISETP.GT.AND P4, PT, R0, RZ, P0 ;  /* 0x000000ff0000720c */ /* 0x000fc40000784270 */
[----:B------:R-:W-:Y:S02]  /*8ee0*/  F2FP.BF16.F32.PACK_AB R120, RZ, R120 ;  /* 0x00000078ff78723e */ /* 0x000fe400000010ff */
[----:B------:R-:W-:Y:S02]  /*8ef0*/  F2FP.BF16.F32.PACK_AB R121, RZ, R121 ;  /* 0x00000079ff79723e */ /* 0x000fe400000010ff */
[----:B------:R-:W-:Y:S02]  /*8f00*/  F2FP.BF16.F32.PACK_AB R122, RZ, R122 ;  /* 0x0000007aff7a723e */ /* 0x000fe400000010ff */
[----:B------:R-:W-:Y:S01]  /*8f10*/  F2FP.BF16.F32.PACK_AB R123, RZ, R123 ;  /* 0x0000007bff7b723e */ /* 0x000fe200000010ff */
[----:B------:R-:W-:Y:S01]  /*8f20*/  @P2 STG.E.U16 desc[UR36][R4.64+0xe2], R81 ;  /* 0x0000e25104002986 */ /* 0x000fe2000c101524 */
[----:B------:R-:W-:Y:S02]  /*8f30*/  F2FP.BF16.F32.PACK_AB R124, RZ, R124 ;  /* 0x0000007cff7c723e */ /* 0x000fe400000010ff */
        /* <DEDUP_REMOVED lines=66> */
[----:B------:R-:W-:Y:S04]  /*9360*/  @P2 STG.E.U16 desc[UR36][R4.64+0x122], R97 ;  /* 0x0001226104002986 */ /* 0x000fe8000c101524 */
[----:B------:R-:W-:Y:S01]  /*9370*/  @P1 STG.E.U16 desc[UR36][R6.64+0x120], R98 ;  /* 0x0001206206001986 */ /* 0x000fe2000c101524 */
[----:B------:R-:W-:-:S02]  /*9380*/  ISETP.GT.AND P1, PT, R0, 0x8, P0 ;  /* 0x000000080000780c */ /* 0x000fc40000724270 */
[C---:B------:R-:W-:Y:S01]  /*9390*/  ISETP.GT.AND P0, PT, R3.reuse, 0xa0, PT ;  /* 0x000000a00300780c */ /* 0x040fe20003f04270 */
[----:B------:R-:W-:Y:S01]  /*93a0*/  @P3 STG.E.U16 desc[UR36][R6.64+0x122], R99 ;  /* 0x0001226306003986 */ /* 0x000fe2000c101524 */
[----:B------:R-:W-:-:S03]  /*93b0*/  ISETP.GT.AND P3, PT, R3, 0x99, PT ;  /* 0x000000990300780c */ /* 0x000fc60003f64270 */
[----:B------:R-:W-:Y:S01]  /*93c0*/  @P4 STG.E.U16 desc[UR36][R4.64+0x130], R100 ;  /* 0x0001306404004986 */ /* 0x000fe2000c101524 */
[C---:B------:R-:W-:Y:S02]  /*93d0*/  ISETP.GT.AND P2, PT, R0.reuse, RZ, P3 ;  /* 0x000000ff0000720c */ /* 0x040fe40001f44270 */
[C---:B------:R-:W-:Y:S02]  /*93e0*/  ISETP.GT.AND P3, PT, R0.reuse, 0x8, P3 ;  /* 0x000000080000780c */ /* 0x040fe40001f64270 */
[----:B------:R-:W-:-:S09]  /*93f0*/  ISETP.GT.AND P4, PT, R0, RZ, P0 ;  /* 0x000000ff0000720c */ /* 0x000fd20000784270 */
[----:B------:R-:W-:Y:S04]  /*9400*/  @P2 STG.E.U16 desc[UR36][R4.64+0x132], R101 ;  /* 0x0001326504002986 */ /* 0x000fe8000c101524 */
[----:B------:R-:W-:Y:S01]  /*9410*/  @P1 STG.E.U16 desc[UR36][R6.64+0x130], R102 ;  /* 0x0001306606001986 */ /* 0x000fe2000c101524 */
[----:B------:R-:W-:Y:S02]  /*9420*/  ISETP.GT.AND P1, PT, R0, 0x8, P0 ;  /* 0x000000080000780c */ /* 0x000fe40000724270 */
        /* <DEDUP_REMOVED lines=76> */
[C---:B------:R-:W-:Y:S02]  /*98f0*/  ISETP.GT.AND P3, PT, R0.reuse, RZ, P0 ;  /* 0x000000ff0000720c */ /* 0x040fe40000764270 */
[----:B------:R-:W-:-:S07]  /*9900*/  ISETP.GT.AND P0, PT, R0, 0x8, P0 ;  /* 0x000000080000780c */ /* 0x000fce0000704270 */
[----:B------:R-:W-:Y:S04]  /*9910*/  @P2 STG.E.U16 desc[UR36][R4.64+0x1b2], R133 ;  /* 0x0001b28504002986 */ /* 0x000fe8000c101524 */
[----:B------:R-:W-:Y:S01]  /*9920*/  @P1 STG.E.U16 desc[UR36][R6.64+0x1b0], R134 ;  /* 0x0001b08606001986 */ /* 0x000fe2000c101524 */
[----:B------:R-:W-:-:S03]  /*9930*/  ISETP.GT.AND P1, PT, R3, 0xe8, PT ;  /* 0x000000e80300780c */ /* 0x000fc60003f24270 */
        /* <DEDUP_REMOVED lines=11> */
[C---:B------:R-:W-:Y:S02]  /*99f0*/  ISETP.GT.AND P2, PT, R0.reuse, RZ, P0 ;  /* 0x000000ff0000720c */ /* 0x040fe40000744270 */
[----:B------:R-:W-:Y:S01]  /*9a00*/  ISETP.GT.AND P0, PT, R0, 0x8, P0 ;  /* 0x000000080000780c */ /* 0x000fe20000704270 */
[----:B------:R-:W-:Y:S01]  /*9a10*/  @P3 STG.E.U16 desc[UR36][R4.64+0x1d0], R140 ;  /* 0x0001d08c04003986 */ /* 0x000fe2000c101524 */
[----:B------:R-:W-:-:S04]  /*9a20*/  ISETP.GT.AND P3, PT, R3, 0xf0, PT ;  /* 0x000000f00300780c */ /* 0x000fc80003f64270 */
[C---:B------:R-:W-:Y:S02]  /*9a30*/  ISETP.GT.AND P4, PT, R0.reuse, RZ, P3 ;  /* 0x000000ff0000720c */ /* 0x040fe40001f84270 */
[----:B------:R-:W-:-:S03]  /*9a40*/  ISETP.GT.AND P3, PT, R0, 0x8, P3 ;  /* 0x000000080000780c */ /* 0x000fc60001f64270 */
[----:B------:R-:W-:Y:S01]  /*9a50*/  @P2 STG.E.U16 desc[UR36][R4.64+0x1d2], R141 ;  /* 0x0001d28d04002986 */ /* 0x000fe2000c101524 */
[----:B------:R-:W-:-:S03]  /*9a60*/  ISETP.GT.AND P2, PT, R3, 0xf8, PT ;  /* 0x000000f80300780c */ /* 0x000fc60003f44270 */
[----:B------:R-:W-:Y:S01]  /*9a70*/  @P1 STG.E.U16 desc[UR36][R6.64+0x1d0], R142 ;  /* 0x0001d08e06001986 */ /* 0x000fe2000c101524 */
[----:B------:R-:W-:-:S03]  /*9a80*/  ISETP.GT.AND P1, PT, R3, 0xf9, PT ;  /* 0x000000f90300780c */ /* 0x000fc60003f24270 */
[----:B------:R-:W-:Y:S01]  /*9a90*/  @P0 STG.E.U16 desc[UR36][R6.64+0x1d2], R143 ;  /* 0x0001d28f06000986 */ /* 0x000fe2000c101524 */
[----:B------:R-:W-:-:S03]  /*9aa0*/  ISETP.GT.AND P0, PT, R3, 0xf1, PT ;  /* 0x000000f10300780c */ /* 0x000fc60003f04270 */
[----:B------:R-:W-:Y:S01]  /*9ab0*/  @P4 STG.E.U16 desc[UR36][R4.64+0x1e0], R144 ;  /* 0x0001e09004004986 */ /* 0x000fe2000c101524 */
[C---:B------:R-:W-:Y:S02]  /*9ac0*/  ISETP.GT.AND P4, PT, R0.reuse, RZ, P0 ;  /* 0x000000ff0000720c */ /* 0x040fe40000784270 */
[----:B------:R-:W-:-:S11]  /*9ad0*/  ISETP.GT.AND P0, PT, R0, 0x8, P0 ;  /* 0x000000080000780c */ /* 0x000fd60000704270 */
[----:B------:R-:W-:Y:S01]  /*9ae0*/  @P4 STG.E.U16 desc[UR36][R4.64+0x1e2], R145 ;  /* 0x0001e29104004986 */ /* 0x000fe2000c101524 */
[C---:B------:R-:W-:Y:S02]  /*9af0*/  ISETP.GT.AND P4, PT, R0.reuse, RZ, P2 ;  /* 0x000000ff0000720c */ /* 0x040fe40001784270 */
[C---:B------:R-:W-:Y:S01]  /*9b00*/  ISETP.GT.AND P2, PT, R0.reuse, 0x8, P2 ;  /* 0x000000080000780c */ /* 0x040fe20001744270 */
[----:B------:R-:W-:Y:S01]  /*9b10*/  @P3 STG.E.U16 desc[UR36][R6.64+0x1e0], R146 ;  /* 0x0001e09206003986 */ /* 0x000fe2000c101524 */
[C---:B------:R-:W-:Y:S02]  /*9b20*/  ISETP.GT.AND P3, PT, R0.reuse, RZ, P1 ;  /* 0x000000ff0000720c */ /* 0x040fe40000f64270 */
[----:B------:R-:W-:Y:S01]  /*9b30*/  ISETP.GT.AND P1, PT, R0, 0x8, P1 ;  /* 0x000000080000780c */ /* 0x000fe20000f24270 */
[----:B------:R-:W-:Y:S06]  /*9b40*/  @P0 STG.E.U16 desc[UR36][R6.64+0x1e2], R147 ;  /* 0x0001e29306000986 */ /* 0x000fec000c101524 */
[----:B------:R-:W-:Y:S04]  /*9b50*/  @P4 STG.E.U16 desc[UR36][R4.64+0x1f0], R148 ;  /* 0x0001f09404004986 */ /* 0x000fe8000c101524 */
[----:B------:R0:W-:Y:S02]  /*9b60*/  @P3 STG.E.U16 desc[UR36][R4.64+0x1f2], R149 ;  /* 0x0001f29504003986 */ /* 0x0001e4000c101524 */
[----:B0-----:R-:W-:-:S02]  /*9b70*/  @P2 IMAD.MOV.U32 R4, RZ, RZ, R6 ;  /* 0x000000ffff042224 */ /* 0x001fc400078e0006 */
[----:B------:R-:W-:-:S05]  /*9b80*/  @P2 IMAD.MOV.U32 R5, RZ, RZ, R7 ;  /* 0x000000ffff052224 */ /* 0x000fca00078e0007 */
[----:B------:R0:W-:Y:S04]  /*9b90*/  @P2 STG.E.U16 desc[UR36][R4.64+0x1f0], R150 ;  /* 0x0001f09604002986 */ /* 0x0001e8000c101524 */
[----:B------:R0:W-:Y:S02]  /*9ba0*/  @P1 STG.E.U16 desc[UR36][R6.64+0x1f2], R151 ;  /* 0x0001f29706001986 */ /* 0x0001e4000c101524 */
.L_x_286:
[----:B------:R-:W-:Y:S05]  /*9bb0*/  BSYNC B0 ;  /* 0x0000000000007941 */ /* 0x000fea0003800000 */
.L_x_32:
[----:B------:R-:W-:Y:S01]  /*9bc0*/  ULDC UR4, c[0x0][0xc] ;  /* 0x0000030000047ab9 */ /* 0x000fe20000000800 */
[----:B------:R-:W-:Y:S01]  /*9bd0*/  ULDC UR5, c[0x0][0x10] ;  /* 0x0000040000057ab9 */ /* 0x000fe20000000800 */
[----:B0-----:R-:W0:Y:S01]  /*9be0*/  LDC R3, c[0x0][0x14] ;  /* 0x00000500ff037b82 */ /* 0x001e220000000800 */
[----:B------:R-:W-:Y:S01]  /*9bf0*/  UIMAD.WIDE.U32 UR4, UR4, UR5, URZ ;  /* 0x00000005040472a5 */ /* 0x000fe2000f8e003f */
[----:B------:R-:W-:Y:S01]  /*9c00*/  PRMT R0, RZ, 0x7610, R0 ;  /* 0x00007610ff007816 */ /* 0x000fe20000000000 */
[----:B----45:R-:W-:Y:S02]  /*9c10*/  IMAD.MOV.U32 R152, RZ, RZ, -0x1 ;  /* 0xffffffffff987424 */ /* 0x030fe400078e00ff */
[----:B------:R-:W-:Y:S02]  /*9c20*/  IMAD.MOV.U32 R23, RZ, RZ, -0x1 ;  /* 0xffffffffff177424 */ /* 0x000fe400078e00ff */
[----:B0-----:R-:W-:-:S04]  /*9c30*/  IMAD.WIDE.U32 R16, R3, UR4, R16 ;  /* 0x0000000403107c25 */ /* 0x001fc8000f8e0010 */
[----:B------:R-:W-:Y:S01]  /*9c40*/  IMAD R3, R3, UR5, RZ ;  /* 0x0000000503037c24 */ /* 0x000fe2000f8e02ff */
[----:B------:R-:W-:Y:S02]  /*9c50*/  ULDC.64 UR4, c[0x0][0x650] ;  /* 0x0001940000047ab9 */ /* 0x000fe40000000a00 */
[----:B------:R-:W-:Y:S01]  /*9c60*/  ISETP.GE.U32.AND P0, PT, R16, UR4, PT ;  /* 0x0000000410007c0c */ /* 0x000fe2000bf06070 */
[----:B------:R-:W-:-:S05]  /*9c70*/  IMAD.IADD R17, R17, 0x1, R3 ;  /* 0x0000000111117824 */ /* 0x000fca00078e0203 */
[----:B------:R-:W-:-:S13]  /*9c80*/  ISETP.GE.U32.AND.EX P0, PT, R17, UR5, PT, P0 ;  /* 0x0000000511007c0c */ /* 0x000fda000bf06100 */
[----:B------:R-:W-:Y:S05]  /*9c90*/  @P0 BRA `(.L_x_287) ;  /* 0x0000000400640947 */ /* 0x000fea0003800000 */
[----:B------:R-:W0:Y:S01]  /*9ca0*/  S2R R12, SR_CTAID.X ;  /* 0x00000000000c7919 */ /* 0x000e220000002500 */
[----:B------:R-:W4:Y:S01]  /*9cb0*/  LDC.64 R10, c[0x0][0x628] ;  /* 0x00018a00ff0a7b82 */ /* 0x000f220000000a00 */
[----:B------:R-:W-:Y:S01]  /*9cc0*/  ULDC UR4, c[0x0][0x150] ;  /* 0x0000540000047ab9 */ /* 0x000fe20000000800 */
[----:B-123--:R-:W-:Y:S01]  /*9cd0*/  IMAD.MOV.U32 R8, RZ, RZ, R16 ;  /* 0x000000ffff087224 */ /* 0x00efe200078e0010 */
[----:B------:R-:W1:Y:S01]  /*9ce0*/  S2R R24, SR_CTAID.Y ;  /* 0x0000000000187919 */ /* 0x000e620000002600 */
[----:B------:R-:W-:-:S04]  /*9cf0*/  IMAD.MOV.U32 R9, RZ, RZ, R17 ;  /* 0x000000ffff097224 */ /* 0x000fc800078e0011 */
[----:B------:R-:W2:Y:S08]  /*9d00*/  LDC R21, c[0x0][0x144] ;  /* 0x00005100ff157b82 */ /* 0x000eb00000000800 */
[----:B------:R-:W3:Y:S08]  /*9d10*/  LDC R0, c[0x0][0x630] ;  /* 0x00018c00ff007b82 */ /* 0x000ef00000000800 */
[----:B------:R-:W1:Y:S01]  /*9d20*/  LDC.64 R14, c[0x0][0x620] ;  /* 0x00018800ff0e7b82 */ /* 0x000e620000000a00 */
[----:B----4-:R-:W-:-:S04]  /*9d30*/  ISETP.NE.U32.AND P0, PT, R10, RZ, PT ;  /* 0x000000ff0a00720c */ /* 0x010fc80003f05070 */
[----:B------:R-:W-:Y:S02]  /*9d40*/  ISETP.NE.AND.EX P0, PT, R11, RZ, PT, P0 ;  /* 0x000000ff0b00720c */ /* 0x000fe40003f05300 */
[----:B0-----:R-:W-:-:S05]  /*9d50*/  I2FP.F32.U32 R3, R12 ;  /* 0x0000000c00037245 */ /* 0x001fca0000201000 */
[----:B------:R-:W-:-:S04]  /*9d60*/  FMUL R3, R3, UR4 ;  /* 0x0000000403037c20 */ /* 0x000fc80008400000 */
[----:B------:R0:W4:Y:S02]  /*9d70*/  F2I.U32.TRUNC.NTZ R20, R3 ;  /* 0x0000000300147305 */ /* 0x000124000020f000 */
[----:B--23--:R-:W-:Y:S05]  /*9d80*/  @!P0 BRA `(.L_x_288) ;  /* 0x0000000000288947 */ /* 0x00cfea0003800000 */
[----:B0-----:R-:W0:Y:S02]  /*9d90*/  LDC R3, c[0x0][0x634] ;  /* 0x00018d00ff037b82 */ /* 0x001e240000000800 */
        /* <DEDUP_REMOVED lines=9> */
.L_x_288:
[----:B------:R-:W2:Y:S01]  /*9e30*/  LDC.64 R30, c[0x0][0x640] ;  /* 0x00019000ff1e7b82 */ /* 0x000ea20000000a00 */
[-CC-:B------:R-:W-:Y:S01]  /*9e40*/  SHF.R.U64 R23, R8, R0.reuse, R9.reuse ;  /* 0x0000000008177219 */ /* 0x180fe20000001209 */
[----:B----4-:R-:W-:Y:S01]  /*9e50*/  IMAD.MOV R20, RZ, RZ, -R20 ;  /* 0x000000ffff147224 */ /* 0x010fe200078e0a14 */
[----:B------:R-:W-:Y:S01]  /*9e60*/  SHF.R.U32.HI R0, RZ, R0, R9 ;  /* 0x00000000ff007219 */ /* 0x000fe20000011609 */
[----:B------:R-:W-:Y:S01]  /*9e70*/  ULDC UR4, c[0x0][0x154] ;  /* 0x0000550000047ab9 */ /* 0x000fe20000000800 */
[----:B0-----:R-:W-:Y:S01]  /*9e80*/  IADD3 R3, P0, RZ, -R23, RZ ;  /* 0x80000017ff037210 */ /* 0x001fe20007f1e0ff */
[----:B------:R-:W-:Y:S02]  /*9e90*/  IMAD R26, R21, R20, R12 ;  /* 0x00000014151a7224 */ /* 0x000fe400078e020c */
[----:B------:R-:W0:Y:S01]  /*9ea0*/  LDC R6, c[0x0][0x618] ;  /* 0x00018600ff067b82 */ /* 0x000e220000000800 */
[----:B------:R-:W-:Y:S02]  /*9eb0*/  IMAD.MOV.U32 R7, RZ, RZ, 0x1 ;  /* 0x00000001ff077424 */ /* 0x000fe400078e00ff */
[----:B------:R-:W-:-:S04]  /*9ec0*/  IMAD.X R5, RZ, RZ, ~R0, P0 ;  /* 0x000000ffff057224 */ /* 0x000fc800000e0e00 */
[-C--:B-1----:R-:W-:Y:S01]  /*9ed0*/  IMAD R0, R5, R14.reuse, RZ ;  /* 0x0000000e05007224 */ /* 0x082fe200078e02ff */
[----:B------:R-:W1:Y:S01]  /*9ee0*/  LDC R8, c[0x0][0x608] ;  /* 0x00018200ff087b82 */ /* 0x000e620000000800 */
[----:B------:R-:W-:-:S04]  /*9ef0*/  IMAD.WIDE.U32 R4, R3, R14, R16 ;  /* 0x0000000e03047225 */ /* 0x000fc800078e0010 */
[----:B------:R-:W-:Y:S01]  /*9f00*/  IMAD R3, R3, R15, R0 ;  /* 0x0000000f03037224 */ /* 0x000fe200078e0200 */
[----:B------:R-:W-:Y:S02]  /*9f10*/  I2FP.F32.U32 R0, R24 ;  /* 0x0000001800007245 */ /* 0x000fe40000201000 */
[----:B------:R-:W3:Y:S01]  /*9f20*/  LDC R28, c[0x0][0x658] ;  /* 0x00019600ff1c7b82 */ /* 0x000ee20000000800 */
[----:B------:R-:W-:Y:S01]  /*9f30*/  IMAD.IADD R3, R5, 0x1, R3 ;  /* 0x0000000105037824 */ /* 0x000fe200078e0203 */
[----:B--2---:R-:W-:Y:S01]  /*9f40*/  ISETP.NE.U32.AND P0, PT, R30, RZ, PT ;  /* 0x000000ff1e00720c */ /* 0x004fe20003f05070 */
[----:B------:R-:W-:Y:S01]  /*9f50*/  FMUL R0, R0, UR4 ;  /* 0x0000000400007c20 */ /* 0x000fe20008400000 */
[----:B------:R-:W-:Y:S02]  /*9f60*/  IMAD.MOV.U32 R5, RZ, RZ, -0x1 ;  /* 0xffffffffff057424 */ /* 0x000fe400078e00ff */
[----:B------:R-:W-:Y:S01]  /*9f70*/  ISETP.NE.AND.EX P0, PT, R31, RZ, PT, P0 ;  /* 0x000000ff1f00720c */ /* 0x000fe20003f05300 */
[----:B------:R2:W4:Y:S01]  /*9f80*/  F2I.U32.TRUNC.NTZ R13, R0 ;  /* 0x00000000000d7305 */ /* 0x000522000020f000 */
[----:B------:R-:W2:Y:S01]  /*9f90*/  LDC R15, c[0x0][0x148] ;  /* 0x00005200ff0f7b82 */ /* 0x000ea20000000800 */
[----:B0-----:R-:W-:-:S02]  /*9fa0*/  SHF.R.U64 R12, R4, R6, R3 ;  /* 0x00000006040c7219 */ /* 0x001fc40000001203 */
[----:B------:R-:W-:-:S05]  /*9fb0*/  SHF.R.U32.HI R3, RZ, R6, R3 ;  /* 0x00000006ff037219 */ /* 0x000fca0000011603 */
[----:B------:R-:W0:Y:S01]  /*9fc0*/  LDC R20, c[0x0][0x600] ;  /* 0x00018000ff147b82 */ /* 0x000e220000000800 */
[-CC-:B-1----:R-:W-:Y:S02]  /*9fd0*/  SHF.R.U64 R10, R12, R8.reuse, R3.reuse ;  /* 0x000000080c0a7219 */ /* 0x182fe40000001203 */
[----:B------:R-:W-:-:S05]  /*9fe0*/  SHF.R.U32.HI R3, RZ, R8, R3 ;  /* 0x00000008ff037219 */ /* 0x000fca0000011603 */
[----:B------:R-:W1:Y:S01]  /*9ff0*/  LDC R21, c[0x0][0x648] ;  /* 0x00019200ff157b82 */ /* 0x000e620000000800 */
[-C--:B---3--:R-:W-:Y:S02]  /*a000*/  SHF.L.U32 R4, R5, R28.reuse, RZ ;  /* 0x0000001c05047219 */ /* 0x088fe400000006ff */
[-CC-:B------:R-:W-:Y:S02]  /*a010*/  SHF.R.U64 R14, R10, R28.reuse, R3.reuse ;  /* 0x0000001c0a0e7219 */ /* 0x180fe40000001203 */
[----:B------:R-:W-:Y:S02]  /*a020*/  SHF.R.U32.HI R5, RZ, R28, R3 ;  /* 0x0000001cff057219 */ /* 0x000fe40000011603 */
[----:B------:R-:W-:Y:S01]  /*a030*/  LOP3.LUT R153, RZ, R4, RZ, 0x33, !PT ;  /* 0x00000004ff997212 */ /* 0x000fe200078e33ff */
[----:B------:R-:W3:Y:S01]  /*a040*/  LDC R25, c[0x0][0x638] ;  /* 0x00018e00ff197b82 */ /* 0x000ee20000000800 */
[----:B------:R-:W-:Y:S01]  /*a050*/  SHF.L.U32 R28, R7, R28, RZ ;  /* 0x0000001c071c7219 */ /* 0x000fe200000006ff */
[----:B------:R-:W-:-:S06]  /*a060*/  IMAD.MOV.U32 R4, RZ, RZ, R14 ;  /* 0x000000ffff047224 */ /* 0x000fcc00078e000e */
[----:B------:R-:W0:Y:S01]  /*a070*/  LDC R27, c[0x0][0x610] ;  /* 0x00018400ff1b7b82 */ /* 0x000e220000000800 */
[----:B----4-:R-:W-:Y:S05]  /*a080*/  @!P0 BRA `(.L_x_289) ;  /* 0x0000000000288947 */ /* 0x010fea0003800000 */
        /* <DEDUP_REMOVED lines=10> */
.L_x_289:
[----:B------:R-:W-:Y:S01]  /*a130*/  ISETP.NE.AND P0, PT, R2, 0x1, PT ;  /* 0x000000010200780c */ /* 0x000fe20003f05270 */
[----:B------:R-:W-:Y:S01]  /*a140*/  IMAD.MOV R13, RZ, RZ, -R13 ;  /* 0x000000ffff0d7224 */ /* 0x000fe200078e0a0d */
[----:B-12---:R-:W-:Y:S01]  /*a150*/  SHF.R.U64 R0, R4, R21, R5 ;  /* 0x0000001504007219 */ /* 0x006fe20000001205 */
[----:B0-----:R-:W-:Y:S01]  /*a160*/  VIADD R5, R20, 0xffffffff ;  /* 0xffffffff14057836 */ /* 0x001fe20000000000 */
[----:B------:R-:W-:-:S03]  /*a170*/  LOP3.LUT R153, R10, R153, RZ, 0xc0, !PT ;  /* 0x000000990a997212 */ /* 0x000fc600078ec0ff */
[----:B------:R-:W-:Y:S01]  /*a180*/  IMAD.MOV R3, RZ, RZ, -R0 ;  /* 0x000000ffff037224 */ /* 0x000fe200078e0a00 */
[----:B------:R-:W-:Y:S01]  /*a190*/  LOP3.LUT R5, R12, R5, RZ, 0xc0, !PT ;  /* 0x000000050c057212 */ /* 0x000fe200078ec0ff */
[----:B------:R-:W-:Y:S02]  /*a1a0*/  IMAD R153, R28, R0, R153 ;  /* 0x000000001c997224 */ /* 0x000fe400078e0299 */
[----:B---3--:R-:W-:Y:S02]  /*a1b0*/  IMAD R0, R3, R25, R14 ;  /* 0x0000001903007224 */ /* 0x008fe400078e020e */
[----:B------:R-:W-:Y:S02]  /*a1c0*/  @P0 IMAD R26, R15, R13, R24 ;  /* 0x0000000d0f1a0224 */ /* 0x000fe400078e0218 */
[----:B------:R-:W-:Y:S02]  /*a1d0*/  IMAD R4, R0, R20, R5 ;  /* 0x0000001400047224 */ /* 0x000fe400078e0205 */
[----:B------:R-:W-:-:S02]  /*a1e0*/  IMAD R153, R153, R27, R26 ;  /* 0x0000001b99997224 */ /* 0x000fc400078e021a */
[----:B------:R-:W-:-:S03]  /*a1f0*/  IMAD.MOV.U32 R3, RZ, RZ, 0x1 ;  /* 0x00000001ff037424 */ /* 0x000fc600078e00ff */
[----:B------:R-:W-:Y:S02]  /*a200*/  SEL R152, R4, R153, !P0 ;  /* 0x0000009904987207 */ /* 0x000fe40004000000 */
[----:B------:R-:W-:Y:S02]  /*a210*/  PRMT R0, R3, 0x7610, R0 ;  /* 0x0000761003007816 */ /* 0x000fe40000000000 */
[----:B------:R-:W-:-:S07]  /*a220*/  SEL R153, R153, R4, !P0 ;  /* 0x0000000499997207 */ /* 0x000fce0004000000 */
.L_x_287:
[----:B------:R-:W-:-:S13]  /*a230*/  LOP3.LUT P0, RZ, R0, 0xff, RZ, 0xc0, !PT ;  /* 0x000000ff00ff7812 */ /* 0x000fda000780c0ff */
[----:B------:R-:W-:Y:S05]  /*a240*/  @P0 BRA `(.L_x_290) ;  /* 0xffffff6c00d00947 */ /* 0x000fea000383ffff */
[----:B------:R-:W-:Y:S05]  /*a250*/  EXIT ;  /* 0x000000000000794d */ /* 0x000fea0003800000 */
.L_x_7:
[----:B0-----:R-:W-:Y:S01]  /*a260*/  ULDC.64 UR4, c[0x0][0x650] ;  /* 0x0001940000047ab9 */ /* 0x001fe20000000a00 */
        /* <DEDUP_REMOVED lines=25> */
.L_x_292:
[----:B------:R-:W0:Y:S01]  /*a400*/  LDC.64 R26, c[0x0][0x640] ;  /* 0x00019000ff1a7b82 */ /* 0x000e220000000a00 */
[-CC-:B------:R-:W-:Y:S01]  /*a410*/  SHF.R.U64 R20, R12, R8.reuse, R13.reuse ;  /* 0x000000080c147219 */ /* 0x180fe2000000120d */
[----:B------:R-:W-:Y:S01]  /*a420*/  IMAD.MOV.U32 R30, RZ, RZ, 0x1 ;  /* 0x00000001ff1e7424 */ /* 0x000fe200078e00ff */
[----:B------:R-:W-:Y:S02]  /*a430*/  SHF.R.U32.HI R6, RZ, R8, R13 ;  /* 0x00000008ff067219 */ /* 0x000fe4000001160d */
[----:B------:R-:W-:-:S03]  /*a440*/  IADD3 R11, P0, RZ, -R20, RZ ;  /* 0x80000014ff0b7210 */ /* 0x000fc60007f1e0ff */
[----:B------:R-:W1:Y:S02]  /*a450*/  LDC R10, c[0x0][0x618] ;  /* 0x00018600ff0a7b82 */ /* 0x000e640000000800 */
[----:B------:R-:W-:-:S04]  /*a460*/  IMAD.X R7, RZ, RZ, ~R6, P0 ;  /* 0x000000ffff077224 */ /* 0x000fc800000e0e06 */
[-C--:B------:R-:W-:Y:S02]  /*a470*/  IMAD R8, R7, R22.reuse, RZ ;  /* 0x0000001607087224 */ /* 0x080fe400078e02ff */
[----:B------:R-:W2:Y:S01]  /*a480*/  LDC R12, c[0x0][0x608] ;  /* 0x00018200ff0c7b82 */ /* 0x000ea20000000800 */
[----:B------:R-:W-:-:S04]  /*a490*/  IMAD.WIDE.U32 R6, R11, R22, R16 ;  /* 0x000000160b067225 */ /* 0x000fc800078e0010 */
[----:B------:R-:W-:-:S03]  /*a4a0*/  IMAD R11, R11, R23, R8 ;  /* 0x000000170b0b7224 */ /* 0x000fc600078e0208 */
[----:B------:R-:W3:Y:S01]  /*a4b0*/  LDC R25, c[0x0][0x658] ;  /* 0x00019600ff197b82 */ /* 0x000ee20000000800 */
[----:B------:R-:W-:Y:S01]  /*a4c0*/  IMAD.IADD R7, R7, 0x1, R11 ;  /* 0x0000000107077824 */ /* 0x000fe200078e020b */
[----:B0-----:R-:W-:-:S04]  /*a4d0*/  ISETP.NE.U32.AND P0, PT, R26, RZ, PT ;  /* 0x000000ff1a00720c */ /* 0x001fc80003f05070 */
[----:B------:R-:W-:Y:S02]  /*a4e0*/  ISETP.NE.AND.EX P0, PT, R27, RZ, PT, P0 ;  /* 0x000000ff1b00720c */ /* 0x000fe40003f05300 */
[----:B------:R-:W0:Y:S01]  /*a4f0*/  LDC R23, c[0x0][0x600] ;  /* 0x00018000ff177b82 */ /* 0x000e220000000800 */
[-CC-:B-1----:R-:W-:Y:S02]  /*a500*/  SHF.R.U64 R8, R6, R10.reuse, R7.reuse ;  /* 0x0000000a06087219 */ /* 0x182fe40000001207 */
[----:B------:R-:W-:Y:S01]  /*a510*/  SHF.R.U32.HI R7, RZ, R10, R7 ;  /* 0x0000000aff077219 */ /* 0x000fe20000011607 */
[----:B------:R-:W-:-:S04]  /*a520*/  IMAD.MOV.U32 R10, RZ, RZ, -0x1 ;  /* 0xffffffffff0a7424 */ /* 0x000fc800078e00ff */
        /* <DEDUP_REMOVED lines=21> */
.L_x_293:
[----:B------:R-:W-:Y:S01]  /*a680*/  ISETP.NE.AND P0, PT, R2, 0x1, PT ;  /* 0x000000010200780c */ /* 0x000fe20003f05270 */
[----:B0-----:R-:W-:Y:S01]  /*a690*/  VIADD R11, R23, 0xffffffff ;  /* 0xffffffff170b7836 */ /* 0x001fe20000000000 */
[----:B-1----:R-:W-:Y:S02]  /*a6a0*/  SHF.R.U64 R6, R6, R24, R7 ;  /* 0x0000001806067219 */ /* 0x002fe40000001207 */
[----:B------:R-:W-:Y:S02]  /*a6b0*/  SHF.L.U32 R30, R30, R25, RZ ;  /* 0x000000191e1e7219 */ /* 0x000fe400000006ff */
[----:B------:R-:W-:Y:S01]  /*a6c0*/  LOP3.LUT R5, R21, R32, RZ, 0xc0, !PT ;  /* 0x0000002015057212 */ /* 0x000fe200078ec0ff */
[----:B------:R-:W-:-:S04]  /*a6d0*/  IMAD.MOV R7, RZ, RZ, -R6 ;  /* 0x000000ffff077224 */ /* 0x000fc800078e0a06 */
[----:B------:R-:W-:Y:S01]  /*a6e0*/  IMAD R6, R30, R6, R5 ;  /* 0x000000061e067224 */ /* 0x000fe200078e0205 */
[----:B------:R-:W-:Y:S01]  /*a6f0*/  LOP3.LUT R5, R8, R11, RZ, 0xc0, !PT ;  /* 0x0000000b08057212 */ /* 0x000fe200078ec0ff */
[----:B------:R-:W-:Y:S02]  /*a700*/  @P0 IMAD R3, R9, R14, R4 ;  /* 0x0000000e09030224 */ /* 0x000fe400078e0204 */
[----:B--2---:R-:W-:Y:S02]  /*a710*/  IMAD R4, R7, R28, R22 ;  /* 0x0000001c07047224 */ /* 0x004fe400078e0216 */
[----:B---3--:R-:W-:Y:S02]  /*a720*/  IMAD R3, R6, R29, R3 ;  /* 0x0000001d06037224 */ /* 0x008fe400078e0203 */
[----:B------:R-:W-:Y:S02]  /*a730*/  IMAD R4, R4, R23, R5 ;  /* 0x0000001704047224 */ /* 0x000fe400078e0205 */
[----:B------:R-:W-:-:S02]  /*a740*/  IMAD.MOV.U32 R8, RZ, RZ, 0x1 ;  /* 0x00000001ff087424 */ /* 0x000fc400078e00ff */
[----:B------:R-:W-:Y:S01]  /*a750*/  IMAD.MOV.U32 R6, RZ, RZ, R20 ;  /* 0x000000ffff067224 */ /* 0x000fe200078e0014 */
[----:B------:R-:W-:Y:S02]  /*a760*/  SEL R7, R4, R3, !P0 ;  /* 0x0000000304077207 */ /* 0x000fe40004000000 */
[----:B------:R-:W-:-:S07]  /*a770*/  SEL R13, R3, R4, !P0 ;  /* 0x00000004030d7207 */ /* 0x000fce0004000000 */
.L_x_291:
[----:B------:R-:W-:-:S08]  /*a780*/  NOP ;  /* 0x0000000000007918 */ /* 0x000fd00000000000 */
[----:B------:R-:W0:-:S00]  /*a790*/  USETMAXREG.DEALLOC.CTAPOOL 0x28 ;  /* 0x00000028000079c8 */ /* 0x000e0000080e0500 */
[----:B0-----:R-:W-:-:S13]  /*a7a0*/  ISETP.NE.AND P0, PT, R0, RZ, PT ;  /* 0x000000ff0000720c */ /* 0x001fda0003f05270 */
[----:B------:R-:W-:Y:S05]  /*a7b0*/  @P0 EXIT ;  /* 0x000000000000094d */ /* 0x000fea0003800000 */
[----:B------:R-:W-:Y:S01]  /*a7c0*/  LOP3.LUT P0, RZ, R8, 0xff, RZ, 0xc0, !PT ;  /* 0x000000ff08ff7812 */ /* 0x000fe2000780c0ff */
[----:B------:R-:W-:Y:S02]  /*a7d0*/  IMAD.MOV.U32 R0, RZ, RZ, 0x1 ;  /* 0x00000001ff007424 */ /* 0x000fe400078e00ff */
[----:B------:R-:W-:-:S10]  /*a7e0*/  IMAD.MOV.U32 R3, RZ, RZ, RZ ;  /* 0x000000ffff037224 */ /* 0x000fd400078e00ff */
[----:B------:R-:W-:Y:S05]  /*a7f0*/  @!P0 BRA `(.L_x_294) ;  /* 0x0000000c00448947 */ /* 0x000fea0003800000 */
[----:B------:R-:W0:Y:S01]  /*a800*/  LDC R0, c[0x0][0x28c] ;  /* 0x0000a300ff007b82 */ /* 0x000e220000000800 */
[----:B------:R-:W-:Y:S01]  /*a810*/  ULDC UR5, c[0x0][0x658] ;  /* 0x0001960000057ab9 */ /* 0x000fe20000000800 */
[----:B------:R-:W-:Y:S01]  /*a820*/  UMOV UR7, 0xffffffff ;  /* 0xffffffff00077882 */ /* 0x000fe20000000000 */
[----:B------:R-:W-:Y:S01]  /*a830*/  ULDC UR6, c[0x0][0xc] ;  /* 0x0000030000067ab9 */ /* 0x000fe20000000800 */
[----:B------:R-:W-:Y:S01]  /*a840*/  USHF.L.U32 UR8, UR7, UR5, URZ ;  /* 0x0000000507087299 */ /* 0x000fe2000800063f */
[----:B------:R-:W-:Y:S01]  /*a850*/  BSSY B0, `(.L_x_294) ;  /* 0x00000cb000007945 */ /* 0x000fe20003800000 */
[----:B------:R-:W-:Y:S01]  /*a860*/  UMOV UR9, 0x1 ;  /* 0x0000000100097882 */ /* 0x000fe20000000000 */
[----:B------:R-:W-:Y:S01]  /*a870*/  ULDC UR7, c[0x0][0x10] ;  /* 0x0000040000077ab9 */ /* 0x000fe20000000800 */
[----:B------:R-:W1:Y:S01]  /*a880*/  S2UR UR10, SR_CgaCtaId ;  /* 0x00000000000a79c3 */ /* 0x000e620000008800 */
[----:B------:R-:W-:Y:S01]  /*a890*/  UIMAD.WIDE.U32 UR6, UR6, UR7, URZ ;  /* 0x00000007060672a5 */ /* 0x000fe2000f8e003f */
[----:B------:R-:W-:Y:S01]  /*a8a0*/  IMAD.MOV.U32 R9, RZ, RZ, 0x1 ;  /* 0x00000001ff097424 */ /* 0x000fe200078e00ff */
[----:B------:R-:W-:Y:S01]  /*a8b0*/  USHF.L.U32 UR18, UR9, UR5, URZ ;  /* 0x0000000509127299 */ /* 0x000fe2000800063f */
[----:B------:R-:W-:Y:S01]  /*a8c0*/  LOP3.LUT R12, R19, 0x2, RZ, 0xfc, !PT ;  /* 0x00000002130c7812 */ /* 0x000fe200078efcff */
[----:B------:R-:W-:Y:S01]  /*a8d0*/  ULDC UR4, c[0x0][0x600] ;  /* 0x0001800000047ab9 */ /* 0x000fe20000000800 */
[----:B------:R-:W-:Y:S01]  /*a8e0*/  ULDC UR5, c[0x0][0x14] ;  /* 0x0000050000057ab9 */ /* 0x000fe20000000800 */
[----:B------:R-:W-:-:S02]  /*a8f0*/  UIADD3 UR4, UR4, -0x1, URZ ;  /* 0xffffffff04047890 */ /* 0x000fc4000fffe03f */
[----:B------:R-:W-:Y:S02]  /*a900*/  UIMAD.WIDE.U32 UR22, UR6, UR5, URZ ;  /* 0x00000005061672a5 */ /* 0x000fe4000f8e003f */
[----:B------:R-:W-:Y:S02]  /*a910*/  UIMAD UR13, UR7, UR5, URZ ;  /* 0x00000005070d72a4 */ /* 0x000fe4000f8e023f */
[----:B------:R-:W-:Y:S02]  /*a920*/  ULOP3.LUT UR17, URZ, UR8, URZ, 0x33, !UPT ;  /* 0x000000083f117292 */ /* 0x000fe4000f8e333f */
[----:B------:R-:W-:Y:S01]  /*a930*/  UIADD3 UR13, UR23, UR13, URZ ;  /* 0x0000000d170d7290 */ /* 0x000fe2000fffe03f */
[----:B0-----:R-:W-:Y:S01]  /*a940*/  VIADD R0, R0, 0x3f ;  /* 0x0000003f00007836 */ /* 0x001fe20000000000 */
[----:B------:R-:W-:-:S04]  /*a950*/  ULDC.64 UR24, c[0x0][0x198] ;  /* 0x0000660000187ab9 */ /* 0x000fc80000000a00 */
[----:B------:R-:W-:Y:S01]  /*a960*/  SHF.R.S32.HI R3, RZ, 0x1f, R0 ;  /* 0x0000001fff037819 */ /* 0x000fe20000011400 */
[----:B-1----:R-:W-:-:S03]  /*a970*/  IMAD.U32 R10, RZ, RZ, UR10 ;  /* 0x0000000aff0a7e24 */ /* 0x002fc6000f8e00ff */
[----:B------:R-:W-:Y:S01]  /*a980*/  LEA.HI R3, R3, R0, RZ, 0x6 ;  /* 0x0000000003037211 */ /* 0x000fe200078f30ff */
[----:B------:R-:W-:-:S03]  /*a990*/  IMAD.MOV.U32 R0, RZ, RZ, 0x1 ;  /* 0x00000001ff007424 */ /* 0x000fc600078e00ff */
[----:B------:R-:W-:Y:S01]  /*a9a0*/  SHF.R.S32.HI R8, RZ, 0x6, R3 ;  /* 0x00000006ff087819 */ /* 0x000fe20000011403 */
[----:B------:R-:W-:-:S04]  /*a9b0*/  IMAD.MOV.U32 R3, RZ, RZ, RZ ;  /* 0x000000ffff037224 */ /* 0x000fc800078e00ff */
[----:B------:R-:W-:-:S07]  /*a9c0*/  VIADD R11, R8, 0x1 ;  /* 0x00000001080b7836 */ /* 0x000fce0000000000 */
.L_x_305:
[----:B------:R-:W-:-:S03]  /*a9d0*/  UMOV UR5, 0xffffffff ;  /* 0xffffffff00057882 */ /* 0x000fc60000000000 */
[----:B------:R-:W-:Y:S05]  /*a9e0*/  BRA.DIV UR5, `(.L_x_295) ;  /* 0x0000000e05b07947 */ /* 0x000fea000b800000 */
[----:B------:R-:W-:-:S13]  /*a9f0*/  ELECT P6, URZ, PT ;  /* 0x00000000003f782f */ /* 0x000fda00038c0000 */
.L_x_316:
[----:B------:R-:W0:Y:S01]  /*aa00*/  LDC R4, c[0x0][0x28c] ;  /* 0x0000a300ff047b82 */ /* 0x000e220000000800 */
[----:B------:R-:W-:Y:S01]  /*aa10*/  BSSY B1, `(.L_x_296) ;  /* 0x000003b000017945 */ /* 0x000fe20003800000 */
[----:B0-----:R-:W-:-:S13]  /*aa20*/  ISETP.LT.OR P6, PT, R4, 0x1, !P6 ;  /* 0x000000010400780c */ /* 0x001fda00077c1670 */
[----:B------:R-:W-:Y:S05]  /*aa30*/  @P6 BRA `(.L_x_297) ;  /* 0x0000000000e06947 */ /* 0x000fea0003800000 */
[----:B------:R-:W-:Y:S02]  /*aa40*/  IMAD R13, R13, 0x8, R10 ;  /* 0x000000080d0d7824 */ /* 0x000fe400078e020a */
[----:B------:R-:W-:Y:S02]  /*aa50*/  IMAD.SHL.U32 R15, R7, 0x100, RZ ;  /* 0x00000100070f7824 */ /* 0x000fe400078e00ff */
[----:B------:R-:W-:Y:S02]  /*aa60*/  IMAD.MOV.U32 R21, RZ, RZ, RZ ;  /* 0x000000ffff157224 */ /* 0x000fe400078e00ff */
[----:B------:R-:W-:Y:S02]  /*aa70*/  IMAD.MOV.U32 R4, RZ, RZ, R11 ;  /* 0x000000ffff047224 */ /* 0x000fe400078e000b */
[----:B------:R-:W-:Y:S02]  /*aa80*/  IMAD.MOV.U32 R5, RZ, RZ, R0 ;  /* 0x000000ffff057224 */ /* 0x000fe400078e0000 */
[----:B------:R-:W-:-:S02]  /*aa90*/  IMAD.MOV.U32 R7, RZ, RZ, R3 ;  /* 0x000000ffff077224 */ /* 0x000fc400078e0003 */
[----:B------:R-:W-:-:S07]  /*aaa0*/  IMAD.SHL.U32 R20, R13, 0x10, RZ ;  /* 0x000000100d147824 */ /* 0x000fce00078e00ff */
.L_x_300:
[----:B------:R-:W0:Y:S01]  /*aab0*/  S2UR UR5, SR_CgaCtaId ;  /* 0x00000000000579c3 */ /* 0x000e220000008800 */
[----:B------:R-:W-:Y:S02]  /*aac0*/  MOV R13, 0x400 ;  /* 0x00000400000d7802 */ /* 0x000fe40000000f00 */
[----:B------:R-:W-:-:S13]  /*aad0*/  LOP3.LUT P1, RZ, R18, 0x7f, RZ, 0xc0, !PT ;  /* 0x0000007f12ff7812 */ /* 0x000fda000782c0ff */
[----:B------:R-:W1:Y:S01]  /*aae0*/  @!P1 LDC R14, c[0x0][0x500] ;  /* 0x00014000ff0e9b82 */ /* 0x000e620000000800 */
[----:B0-----:R-:W-:-:S05]  /*aaf0*/  IMAD.U32 R10, RZ, RZ, UR5 ;  /* 0x00000005ff0a7e24 */ /* 0x001fca000f8e00ff */
[----:B------:R-:W-:Y:S02]  /*ab00*/  LEA R24, R10, R13, 0x18 ;  /* 0x0000000d0a187211 */ /* 0x000fe400078ec0ff */
[----:B------:R-:W-:-:S03]  /*ab10*/  SHF.L.U32 R13, R5, 0x1f, RZ ;  /* 0x0000001f050d7819 */ /* 0x000fc600000006ff */
[----:B------:R-:W-:-:S04]  /*ab20*/  IMAD R22, R7, 0x8, R24 ;  /* 0x0000000807167824 */ /* 0x000fc800078e0218 */
[----:B------:R-:W0:Y:S02]  /*ab30*/  SYNCS.PHASECHK.TRANS64.TRYWAIT P0, [R22+URZ+0x20], R13 ;  /* 0x0000200d160075a7 */ /* 0x000e24000800017f */
[----:B01----:R-:W-:Y:S05]  /*ab40*/  @!P0 BRA `(.L_x_298) ;  /* 0x0000000c00788947 */ /* 0x003fea0003800000 */
.L_x_317:
[----:B0-----:R-:W-:Y:S01]  /*ab50*/  PRMT R13, R12, 0x9910, RZ ;  /* 0x000099100c0d7816 */ /* 0x001fe200000000ff */
[----:B------:R0:W-:Y:S03]  /*ab60*/  @!P1 SYNCS.ARRIVE.TRANS64 RZ, [R22+URZ], R14 ;  /* 0x0000000e16ff99a7 */ /* 0x0001e6000800003f */
[----:B------:R-:W-:-:S13]  /*ab70*/  ISETP.NE.AND P0, PT, R13, 0x2, PT ;  /* 0x000000020d00780c */ /* 0x000fda0003f05270 */
[----:B0-----:R-:W-:Y:S05]  /*ab80*/  @P0 BRA `(.L_x_299) ;  /* 0x0000000000040947 */ /* 0x001fea0003800000 */
[----:B------:R-:W-:Y:S01]  /*ab90*/  BPT.TRAP 0x1 ;  /* 0x000000040000795c */ /* 0x000fe20000300000 */
.L_x_299:
[----:B------:R-:W-:Y:S01]  /*aba0*/  IMAD R13, R7, 0x8, R10 ;  /* 0x00000008070d7824 */ /* 0x000fe200078e020a */
[----:B------:R-:W-:Y:S01]  /*abb0*/  R2UR UR9, R22 ;  /* 0x00000000160972ca */ /* 0x000fe200000e0000 */
[----:B------:R-:W-:Y:S01]  /*abc0*/  VIADD R4, R4, 0xffffffff ;  /* 0xffffffff04047836 */ /* 0x000fe20000000000 */
[----:B------:R-:W-:Y:S01]  /*abd0*/  UIADD3 UR6, UP0, UR24, 0xf0, URZ ;  /* 0x000000f018067890 */ /* 0x000fe2000ff1e03f */
[----:B------:R-:W-:Y:S01]  /*abe0*/  IMAD.SHL.U32 R13, R13, 0x400, RZ ;  /* 0x000004000d0d7824 */ /* 0x000fe200078e00ff */
[----:B------:R-:W-:Y:S01]  /*abf0*/  R2UR UR11, R20 ;  /* 0x00000000140b72ca */ /* 0x000fe200000e0000 */
[----:B------:R-:W-:Y:S01]  /*ac00*/  UIADD3 UR26, UP1, UR24, 0x1f0, URZ ;  /* 0x000001f0181a7890 */ /* 0x000fe2000ff3e03f */
[----:B------:R-:W-:Y:S01]  /*ac10*/  R2UR UR10, R21 ;  /* 0x00000000150a72ca */ /* 0x000fe200000e0000 */
[--C-:B------:R-:W-:Y:S01]  /*ac20*/  IMAD R13, R13, 0x2, R24.reuse ;  /* 0x000000020d0d7824 */ /* 0x100fe200078e0218 */
[----:B------:R-:W-:Y:S01]  /*ac30*/  R2UR UR12, R6 ;  /* 0x00000000060c72ca */ /* 0x000fe200000e0000 */
[----:B------:R-:W-:Y:S01]  /*ac40*/  IMAD R24, R7, 0x8000, R24 ;  /* 0x0000800007187824 */ /* 0x000fe200078e0218 */
[----:B------:R-:W-:Y:S01]  /*ac50*/  R2UR UR19, R15 ;  /* 0x000000000f1372ca */ /* 0x000fe200000e0000 */
[----:B------:R-:W-:Y:S01]  /*ac60*/  UIADD3.X UR7, URZ, UR25, URZ, UP0, !UPT ;  /* 0x000000193f077290 */ /* 0x000fe200087fe43f */
[----:B------:R-:W-:Y:S01]  /*ac70*/  R2UR UR5, R13 ;  /* 0x000000000d0572ca */ /* 0x000fe200000e0000 */
[----:B------:R-:W-:Y:S01]  /*ac80*/  VIADD R7, R7, 0x1 ;  /* 0x0000000107077836 */ /* 0x000fe20000000000 */
[----:B------:R-:W-:Y:S01]  /*ac90*/  R2UR UR8, R24 ;  /* 0x00000000180872ca */ /* 0x000fe200000e0000 */
[----:B------:R-:W-:Y:S01]  /*aca0*/  UIADD3.X UR27, URZ, UR25, URZ, UP1, !UPT ;  /* 0x000000193f1b7290 */ /* 0x000fe20008ffe43f */
[----:B------:R-:W-:Y:S01]  /*acb0*/  ISETP.GT.AND P1, PT, R4, 0x1, PT ;  /* 0x000000010400780c */ /* 0x000fe20003f24270 */
[----:B------:R-:W-:Y:S01]  /*acc0*/  UMOV UR20, 0xff0000 ;  /* 0x00ff000000147882 */ /* 0x000fe20000000000 */
[----:B------:R-:W-:Y:S01]  /*acd0*/  UMOV UR14, 0x0 ;  /* 0x00000000000e7882 */ /* 0x000fe20000000000 */
[----:B------:R-:W-:Y:S01]  /*ace0*/  UMOV UR15, 0x10000000 ;  /* 0x10000000000f7882 */ /* 0x000fe20000000000 */
[----:B------:R-:W-:Y:S01]  /*acf0*/  ISETP.NE.AND P0, PT, R7, 0x4, PT ;  /* 0x000000040700780c */ /* 0x000fe20003f05270 */
[----:B------:R-:W-:-:S03]  /*ad00*/  VIADD R21, R21, 0x40 ;  /* 0x0000004015157836 */ /* 0x000fc60000000000 */
[----:B------:R-:W-:Y:S01]  /*ad10*/  SEL R14, RZ, 0x1, P0 ;  /* 0x00000001ff0e7807 */ /* 0x000fe20000000000 */
[----:B------:R-:W-:Y:S01]  /*ad20*/  UIADD3 UR5, UR5, 0x100, URZ ;  /* 0x0000010005057890 */ /* 0x000fe2000fffe03f */
[----:B------:R-:W-:Y:S01]  /*ad30*/  SEL R7, R7, RZ, P0 ;  /* 0x000000ff07077207 */ /* 0x000fe20000000000 */
[----:B------:R-:W-:Y:S01]  /*ad40*/  UIADD3 UR16, UR8, 0x10100, URZ ;  /* 0x0001010008107890 */ /* 0x000fe2000fffe03f */
[----:B------:R-:W-:-:S04]  /*ad50*/  LOP3.LUT R5, R5, R14, RZ, 0x3c, !PT ;  /* 0x0000000e05057212 */ /* 0x000fc800078e3cff */
[----:B------:R-:W-:Y:S02]  /*ad60*/  UMOV UR8, UR5 ;  /* 0x0000000500087c82 */ /* 0x000fe40008000000 */
[----:B------:R0:W-:Y:S02]  /*ad70*/  UTMALDG.3D.MULTICAST [UR8], [UR6], UR20, desc[UR14] ;  /* 0x00000e08060073b4 */ /* 0x0001e40008011814 */
[----:B0-----:R-:W-:Y:S01]  /*ad80*/  UMOV UR8, UR16 ;  /* 0x0000001000087c82 */ /* 0x001fe20008000000 */
[----:B------:R-:W-:Y:S02]  /*ad90*/  UMOV UR11, UR19 ;  /* 0x00000013000b7c82 */ /* 0x000fe40008000000 */
[----:B------:R0:W-:Y:S02]  /*ada0*/  UTMALDG.3D [UR8], [UR26], desc[UR14] ;  /* 0x00000e081a0075b4 */ /* 0x0001e40008011000 */
[----:B0-----:R-:W-:Y:S05]  /*adb0*/  @P1 BRA `(.L_x_300) ;  /* 0xfffffffc003c1947 */ /* 0x001fea000383ffff */
.L_x_297:
[----:B------:R-:W-:Y:S05]  /*adc0*/  BSYNC B1 ;  /* 0x0000000000017941 */ /* 0x000fea0003800000 */
.L_x_296:
[----:B------:R-:W-:Y:S01]  /*add0*/  LOP3.LUT P1, RZ, R9, 0xff, RZ, 0xc0, !PT ;  /* 0x000000ff09ff7812 */ /* 0x000fe2000782c0ff */
[----:B------:R-:W-:Y:S01]  /*ade0*/  IMAD.IADD R3, R8, 0x1, R3 ;  /* 0x0000000108037824 */ /* 0x000fe200078e0203 */
[----:B------:R-:W-:Y:S01]  /*adf0*/  IADD3 R16, P2, R16, UR22, RZ ;  /* 0x0000001610107c10 */ /* 0x000fe2000ff5e0ff */
[----:B------:R-:W-:Y:S01]  /*ae00*/  ULDC.64 UR6, c[0x0][0x650] ;  /* 0x0001940000067ab9 */ /* 0x000fe20000000a00 */
[----:B------:R-:W-:Y:S01]  /*ae10*/  BSSY B1, `(.L_x_301) ;  /* 0x000006c000017945 */ /* 0x000fe20003800000 */
[----:B------:R-:W-:Y:S01]  /*ae20*/  IMAD.MOV.U32 R13, RZ, RZ, -0x1 ;  /* 0xffffffffff0d7424 */ /* 0x000fe200078e00ff */
[----:B------:R-:W-:Y:S01]  /*ae30*/  ISETP.GT.U32.AND P0, PT, R3, 0x3, PT ;  /* 0x000000030300780c */ /* 0x000fe20003f04070 */
[----:B------:R-:W-:Y:S01]  /*ae40*/  IMAD.MOV.U32 R7, RZ, RZ, -0x1 ;  /* 0xffffffffff077424 */ /* 0x000fe200078e00ff */
[----:B------:R-:W-:Y:S01]  /*ae50*/  SHF.R.U32.HI R4, RZ, 0x2, R3 ;  /* 0x00000002ff047819 */ /* 0x000fe20000011603 */
[----:B------:R-:W-:Y:S01]  /*ae60*/  IMAD.MOV.U32 R6, RZ, RZ, -0x1 ;  /* 0xffffffffff067424 */ /* 0x000fe200078e00ff */
[----:B------:R-:W-:-:S02]  /*ae70*/  ISETP.LT.U32.AND P0, PT, R8, 0x4, P0 ;  /* 0x000000040800780c */ /* 0x000fc40000701070 */
[----:B------:R-:W-:Y:S01]  /*ae80*/  IADD3.X R17, R17, UR13, RZ, P2, !PT ;  /* 0x0000000d11117c10 */ /* 0x000fe200097fe4ff */
[----:B------:R-:W0:Y:S01]  /*ae90*/  @P1 S2R R10, SR_CgaCtaId ;  /* 0x00000000000a1919 */ /* 0x000e220000008800 */
[----:B------:R-:W-:Y:S02]  /*aea0*/  @P1 MOV R5, 0x400 ;  /* 0x0000040000051802 */ /* 0x000fe40000000f00 */
[----:B------:R-:W-:Y:S02]  /*aeb0*/  ISETP.GE.U32.AND P2, PT, R16, UR6, PT ;  /* 0x0000000610007c0c */ /* 0x000fe4000bf46070 */
[----:B------:R-:W-:Y:S02]  /*aec0*/  LOP3.LUT R4, R4, 0x1, RZ, 0xc0, !PT ;  /* 0x0000000104047812 */ /* 0x000fe400078ec0ff */
[----:B------:R-:W-:Y:S02]  /*aed0*/  LOP3.LUT R3, R3, 0x3, RZ, 0xc0, !PT ;  /* 0x0000000303037812 */ /* 0x000fe400078ec0ff */
[----:B------:R-:W-:-:S02]  /*aee0*/  PRMT R9, RZ, 0x7610, R9 ;  /* 0x00007610ff097816 */ /* 0x000fc40000000009 */
[----:B0-----:R-:W-:-:S04]  /*aef0*/  @P1 LEA R5, R10, R5, 0x18 ;  /* 0x000000050a051211 */ /* 0x001fc800078ec0ff */
[----:B------:R0:W-:Y:S01]  /*af00*/  @P1 SYNCS.ARRIVE.TRANS64.A1T0 RZ, [R5+URZ+0x58], RZ ;  /* 0x000058ff05ff19a7 */ /* 0x0001e2000810003f */
[----:B------:R-:W-:-:S04]  /*af10*/  ISETP.NE.U32.AND P1, PT, R4, 0x1, PT ;  /* 0x000000010400780c */ /* 0x000fc80003f25070 */
[----:B------:R-:W-:Y:S02]  /*af20*/  ISETP.GT.U32.AND P1, PT, R8, 0x3, !P1 ;  /* 0x000000030800780c */ /* 0x000fe40004f24070 */
[----:B0-----:R-:W-:Y:S02]  /*af30*/  SEL R5, RZ, 0x1, !P0 ;  /* 0x00000001ff057807 */ /* 0x001fe40004000000 */
[----:B------:R-:W-:Y:S02]  /*af40*/  ISETP.GE.U32.AND.EX P0, PT, R17, UR7, PT, P2 ;  /* 0x0000000711007c0c */ /* 0x000fe4000bf06120 */
[----:B------:R-:W-:-:S04]  /*af50*/  SEL R4, RZ, 0x1, !P1 ;  /* 0x00000001ff047807 */ /* 0x000fc80004800000 */
[----:B------:R-:W-:Y:S02]  /*af60*/  LOP3.LUT R0, R4, R0, R5, 0x96, !PT ;  /* 0x0000000004007212 */ /* 0x000fe400078e9605 */
[----:B------:R-:W-:-:S05]  /*af70*/  PRMT R4, RZ, 0x7610, R4 ;  /* 0x00007610ff047816 */ /* 0x000fca0000000004 */
[----:B------:R-:W-:Y:S05]  /*af80*/  @P0 BRA `(.L_x_302) ;  /* 0x0000000400500947 */ /* 0x000fea0003800000 */
[----:B------:R-:W0:Y:S01]  /*af90*/  S2R R15, SR_CTAID.X ;  /* 0x00000000000f7919 */ /* 0x000e220000002500 */
[----:B------:R-:W-:Y:S01]  /*afa0*/  ULDC.64 UR6, c[0x0][0x628] ;  /* 0x00018a0000067ab9 */ /* 0x000fe20000000a00 */
[----:B------:R-:W1:Y:S01]  /*afb0*/  LDC R20, c[0x0][0x144] ;  /* 0x00005100ff147b82 */ /* 0x000e620000000800 */
[----:B------:R-:W-:Y:S01]  /*afc0*/  ISETP.NE.U32.AND P0, PT, RZ, UR6, PT ;  /* 0x00000006ff007c0c */ /* 0x000fe2000bf05070 */
[----:B------:R-:W2:Y:S01]  /*afd0*/  S2R R13, SR_CTAID.Y ;  /* 0x00000000000d7919 */ /* 0x000ea20000002600 */
[----:B------:R-:W-:Y:S01]  /*afe0*/  ULDC UR8, c[0x0][0x630] ;  /* 0x00018c0000087ab9 */ /* 0x000fe20000000800 */
[----:B------:R-:W-:Y:S01]  /*aff0*/  ULDC UR9, c[0x0][0x150] ;  /* 0x0000540000097ab9 */ /* 0x000fe20000000800 */
[----:B------:R-:W-:Y:S01]  /*b000*/  ISETP.NE.AND.EX P0, PT, RZ, UR7, PT, P0 ;  /* 0x00000007ff007c0c */ /* 0x000fe2000bf05300 */
[----:B------:R-:W-:Y:S02]  /*b010*/  IMAD.MOV.U32 R4, RZ, RZ, R16 ;  /* 0x000000ffff047224 */ /* 0x000fe400078e0010 */
[----:B------:R-:W-:Y:S01]  /*b020*/  IMAD.MOV.U32 R5, RZ, RZ, R17 ;  /* 0x000000ffff057224 */ /* 0x000fe200078e0011 */
[----:B0-----:R-:W-:-:S09]  /*b030*/  I2FP.F32.U32 R22, R15 ;  /* 0x0000000f00167245 */ /* 0x001fd20000201000 */
[----:B------:R-:W-:Y:S05]  /*b040*/  @!P0 BRA `(.L_x_303) ;  /* 0x0000000000288947 */ /* 0x000fea0003800000 */
[----:B------:R-:W-:Y:S02]  /*b050*/  ULDC UR5, c[0x0][0x634] ;  /* 0x00018d0000057ab9 */ /* 0x000fe40000000800 */
[----:B------:R-:W-:-:S05]  /*b060*/  IADD3 R5, P0, R16, UR5, RZ ;  /* 0x0000000510057c10 */ /* 0x000fca000ff1e0ff */
[----:B------:R-:W-:-:S04]  /*b070*/  IMAD.X R21, RZ, RZ, R17, P0 ;  /* 0x000000ffff157224 */ /* 0x000fc800000e0611 */
[----:B------:R-:W-:-:S04]  /*b080*/  IMAD.WIDE.U32 R6, R21, UR6, RZ ;  /* 0x0000000615067c25 */ /* 0x000fc8000f8e00ff */
[----:B------:R-:W-:-:S04]  /*b090*/  IMAD.WIDE.U32 R6, P0, R5, UR7, R6 ;  /* 0x0000000705067c25 */ /* 0x000fc8000f800006 */
[----:B------:R-:W-:-:S04]  /*b0a0*/  IMAD.WIDE.U32 R4, R5, UR6, RZ ;  /* 0x0000000605047c25 */ /* 0x000fc8000f8e00ff */
[----:B------:R-:W-:Y:S01]  /*b0b0*/  IMAD.MOV.U32 R4, RZ, RZ, R7 ;  /* 0x000000ffff047224 */ /* 0x000fe200078e0007 */
[----:B------:R-:W-:Y:S01]  /*b0c0*/  IADD3 RZ, P1, R5, R6, RZ ;  /* 0x0000000605ff7210 */ /* 0x000fe20007f3e0ff */
[----:B------:R-:W-:-:S04]  /*b0d0*/  IMAD.X R5, RZ, RZ, RZ, P0 ;  /* 0x000000ffff057224 */ /* 0x000fc800000e06ff */
[----:B------:R-:W-:-:S08]  /*b0e0*/  IMAD.WIDE.U32.X R4, R21, UR7, R4, P1 ;  /* 0x0000000715047c25 */ /* 0x000fd000088e0404 */
.L_x_303:
[----:B------:R-:W-:Y:S01]  /*b0f0*/  FMUL R22, R22, UR9 ;  /* 0x0000000916167c20 */ /* 0x000fe20008400000 */
[--C-:B------:R-:W-:Y:S01]  /*b100*/  SHF.R.U64 R14, R4, UR8, R5.reuse ;  /* 0x00000008040e7c19 */ /* 0x100fe20008001205 */
[----:B------:R-:W-:Y:S01]  /*b110*/  ULDC.64 UR6, c[0x0][0x620] ;  /* 0x0001880000067ab9 */ /* 0x000fe20000000a00 */
[----:B------:R-:W-:Y:S01]  /*b120*/  SHF.R.U32.HI R4, RZ, UR8, R5 ;  /* 0x00000008ff047c19 */ /* 0x000fe20008011605 */
[----:B------:R-:W-:Y:S01]  /*b130*/  ULDC.64 UR8, c[0x0][0x640] ;  /* 0x0001900000087ab9 */ /* 0x000fe20000000a00 */
[----:B------:R-:W-:Y:S01]  /*b140*/  IADD3 R5, P0, RZ, -R14, RZ ;  /* 0x8000000eff057210 */ /* 0x000fe20007f1e0ff */
[----:B------:R-:W0:Y:S01]  /*b150*/  F2I.U32.TRUNC.NTZ R22, R22 ;  /* 0x0000001600167305 */ /* 0x000e22000020f000 */
[----:B------:R-:W-:-:S03]  /*b160*/  ULDC UR5, c[0x0][0x618] ;  /* 0x0001860000057ab9 */ /* 0x000fc60000000800 */
[----:B------:R-:W-:Y:S01]  /*b170*/  IMAD.X R4, RZ, RZ, ~R4, P0 ;  /* 0x000000ffff047224 */ /* 0x000fe200000e0e04 */
[----:B------:R-:W-:-:S03]  /*b180*/  ISETP.NE.U32.AND P0, PT, RZ, UR8, PT ;  /* 0x00000008ff007c0c */ /* 0x000fc6000bf05070 */
[----:B------:R-:W-:Y:S01]  /*b190*/  IMAD R4, R4, UR6, RZ ;  /* 0x0000000604047c24 */ /* 0x000fe2000f8e02ff */
[----:B------:R-:W-:-:S03]  /*b1a0*/  ISETP.NE.AND.EX P0, PT, RZ, UR9, PT, P0 ;  /* 0x00000009ff007c0c */ /* 0x000fc6000bf05300 */
[C---:B------:R-:W-:Y:S02]  /*b1b0*/  IMAD R7, R5.reuse, UR7, R4 ;  /* 0x0000000705077c24 */ /* 0x040fe4000f8e0204 */
[----:B------:R-:W-:Y:S01]  /*b1c0*/  IMAD.WIDE.U32 R4, R5, UR6, R16 ;  /* 0x0000000605047c25 */ /* 0x000fe2000f8e0010 */
[----:B------:R-:W-:-:S03]  /*b1d0*/  ULDC UR6, c[0x0][0x154] ;  /* 0x0000550000067ab9 */ /* 0x000fc60000000800 */
[----:B0-----:R-:W-:Y:S02]  /*b1e0*/  IMAD.MOV R6, RZ, RZ, -R22 ;  /* 0x000000ffff067224 */ /* 0x001fe400078e0a16 */
[----:B------:R-:W-:Y:S02]  /*b1f0*/  IMAD.IADD R5, R5, 0x1, R7 ;  /* 0x0000000105057824 */ /* 0x000fe400078e0207 */
[----:B-1----:R-:W-:Y:S01]  /*b200*/  IMAD R15, R20, R6, R15 ;  /* 0x00000006140f7224 */ /* 0x002fe200078e020f */
[----:B--2---:R-:W-:Y:S01]  /*b210*/  I2FP.F32.U32 R6, R13 ;  /* 0x0000000d00067245 */ /* 0x004fe20000201000 */
[----:B------:R-:W0:Y:S01]  /*b220*/  LDC R20, c[0x0][0x148] ;  /* 0x00005200ff147b82 */ /* 0x000e220000000800 */
[--C-:B------:R-:W-:Y:S02]  /*b230*/  SHF.R.U64 R21, R4, UR5, R5.reuse ;  /* 0x0000000504157c19 */ /* 0x100fe40008001205 */
[----:B------:R-:W-:Y:S01]  /*b240*/  SHF.R.U32.HI R4, RZ, UR5, R5 ;  /* 0x00000005ff047c19 */ /* 0x000fe20008011605 */
[----:B------:R-:W-:Y:S01]  /*b250*/  FMUL R6, R6, UR6 ;  /* 0x0000000606067c20 */ /* 0x000fe20008400000 */
[----:B------:R-:W-:-:S02]  /*b260*/  ULDC UR5, c[0x0][0x608] ;  /* 0x0001820000057ab9 */ /* 0x000fc40000000800 */
[--C-:B------:R-:W-:Y:S01]  /*b270*/  SHF.R.U64 R23, R21, UR5, R4.reuse ;  /* 0x0000000515177c19 */ /* 0x100fe20008001204 */
[----:B------:R1:W2:Y:S01]  /*b280*/  F2I.U32.TRUNC.NTZ R24, R6 ;  /* 0x0000000600187305 */ /* 0x0002a2000020f000 */
[----:B------:R-:W-:Y:S01]  /*b290*/  SHF.R.U32.HI R4, RZ, UR5, R4 ;  /* 0x00000005ff047c19 */ /* 0x000fe20008011604 */
[----:B------:R-:W-:-:S03]  /*b2a0*/  ULDC UR5, c[0x0][0x658] ;  /* 0x0001960000057ab9 */ /* 0x000fc60000000800 */
[--C-:B------:R-:W-:Y:S02]  /*b2b0*/  SHF.R.U64 R22, R23, UR5, R4.reuse ;  /* 0x0000000517167c19 */ /* 0x100fe40008001204 */
[----:B------:R-:W-:-:S03]  /*b2c0*/  SHF.R.U32.HI R25, RZ, UR5, R4 ;  /* 0x00000005ff197c19 */ /* 0x000fc60008011604 */
[----:B------:R-:W-:Y:S02]  /*b2d0*/  IMAD.MOV.U32 R4, RZ, RZ, R22 ;  /* 0x000000ffff047224 */ /* 0x000fe400078e0016 */
[----:B------:R-:W-:Y:S01]  /*b2e0*/  IMAD.MOV.U32 R5, RZ, RZ, R25 ;  /* 0x000000ffff057224 */ /* 0x000fe200078e0019 */
[----:B-1----:R-:W-:Y:S06]  /*b2f0*/  @!P0 BRA `(.L_x_304) ;  /* 0x0000000000288947 */ /* 0x002fec0003800000 */
        /* <DEDUP_REMOVED lines=10> */
.L_x_304:
[----:B------:R-:W-:Y:S01]  /*b3a0*/  ISETP.NE.AND P0, PT, R2, 0x1, PT ;  /* 0x000000010200780c */ /* 0x000fe20003f05270 */
[----:B------:R-:W-:Y:S01]  /*b3b0*/  ULDC UR5, c[0x0][0x648] ;  /* 0x0001920000057ab9 */ /* 0x000fe20000000800 */
[----:B------:R-:W-:Y:S01]  /*b3c0*/  LOP3.LUT R23, R23, UR17, RZ, 0xc0, !PT ;  /* 0x0000001117177c12 */ /* 0x000fe2000f8ec0ff */
[----:B--2---:R-:W-:Y:S01]  /*b3d0*/  IMAD.MOV R24, RZ, RZ, -R24 ;  /* 0x000000ffff187224 */ /* 0x004fe200078e0a18 */
[----:B------:R-:W-:Y:S01]  /*b3e0*/  SHF.R.U64 R4, R4, UR5, R5 ;  /* 0x0000000504047c19 */ /* 0x000fe20008001205 */
[----:B------:R-:W-:Y:S01]  /*b3f0*/  ULDC UR5, c[0x0][0x638] ;  /* 0x00018e0000057ab9 */ /* 0x000fe20000000800 */
[----:B------:R-:W-:Y:S01]  /*b400*/  LOP3.LUT R21, R21, UR4, RZ, 0xc0, !PT ;  /* 0x0000000415157c12 */ /* 0x000fe2000f8ec0ff */
[----:B------:R-:W-:Y:S01]  /*b410*/  ULDC UR6, c[0x0][0x610] ;  /* 0x0001840000067ab9 */ /* 0x000fe20000000800 */
[----:B------:R-:W-:Y:S02]  /*b420*/  IMAD.MOV.U32 R6, RZ, RZ, R14 ;  /* 0x000000ffff067224 */ /* 0x000fe400078e000e */
[----:B------:R-:W-:-:S02]  /*b430*/  IMAD.MOV R5, RZ, RZ, -R4 ;  /* 0x000000ffff057224 */ /* 0x000fc400078e0a04 */
[----:B------:R-:W-:Y:S02]  /*b440*/  IMAD R4, R4, UR18, R23 ;  /* 0x0000001204047c24 */ /* 0x000fe4000f8e0217 */
[----:B0-----:R-:W-:Y:S02]  /*b450*/  @P0 IMAD R15, R20, R24, R13 ;  /* 0x00000018140f0224 */ /* 0x001fe400078e020d */
[----:B------:R-:W-:Y:S01]  /*b460*/  IMAD R22, R5, UR5, R22 ;  /* 0x0000000505167c24 */ /* 0x000fe2000f8e0216 */
[----:B------:R-:W-:Y:S01]  /*b470*/  ULDC UR5, c[0x0][0x600] ;  /* 0x0001800000057ab9 */ /* 0x000fe20000000800 */
[----:B------:R-:W-:Y:S02]  /*b480*/  IMAD R15, R4, UR6, R15 ;  /* 0x00000006040f7c24 */ /* 0x000fe4000f8e020f */
[----:B------:R-:W-:Y:S02]  /*b490*/  IMAD R22, R22, UR5, R21 ;  /* 0x0000000516167c24 */ /* 0x000fe4000f8e0215 */
[----:B------:R-:W-:-:S03]  /*b4a0*/  IMAD.MOV.U32 R4, RZ, RZ, 0x1 ;  /* 0x00000001ff047424 */ /* 0x000fc600078e00ff */
[----:B------:R-:W-:Y:S02]  /*b4b0*/  SEL R7, R22, R15, !P0 ;  /* 0x0000000f16077207 */ /* 0x000fe40004000000 */
[----:B------:R-:W-:-:S07]  /*b4c0*/  SEL R13, R15, R22, !P0 ;  /* 0x000000160f0d7207 */ /* 0x000fce0004000000 */
.L_x_302:
[----:B------:R-:W-:Y:S05]  /*b4d0*/  BSYNC B1 ;  /* 0x0000000000017941 */ /* 0x000fea0003800000 */
.L_x_301:
[----:B------:R-:W-:-:S13]  /*b4e0*/  LOP3.LUT P0, RZ, R4, 0xff, RZ, 0xc0, !PT ;  /* 0x000000ff04ff7812 */ /* 0x000fda000780c0ff */
[----:B------:R-:W-:Y:S05]  /*b4f0*/  @P0 BRA `(.L_x_305) ;  /* 0xfffffff400340947 */ /* 0x000fea000383ffff */
[----:B------:R-:W-:Y:S05]  /*b500*/  BSYNC B0 ;  /* 0x0000000000007941 */ /* 0x000fea0003800000 */
.L_x_294:
[----:B------:R-:W-:-:S03]  /*b510*/  UMOV UR5, 0xffffffff ;  /* 0xffffffff00057882 */ /* 0x000fc60000000000 */
[----:B------:R-:W-:Y:S05]  /*b520*/  BRA.DIV UR5, `(.L_x_306) ;  /* 0x0000000605147947 */ /* 0x000fea000b800000 */
[----:B------:R-:W-:-:S13]  /*b530*/  ELECT P6, URZ, PT ;  /* 0x00000000003f782f */ /* 0x000fda00038c0000 */
.L_x_320:
[----:B------:R-:W-:Y:S04]  /*b540*/  BSSY B0, `(.L_x_307) ;  /* 0x000002b000007945 */ /* 0x000fe80003800000 */
[----:B------:R-:W-:Y:S05]  /*b550*/  @!P6 BRA `(.L_x_308) ;  /* 0x0000000000a4e947 */ /* 0x000fea0003800000 */
[----:B------:R-:W-:-:S04]  /*b560*/  LOP3.LUT R19, R19, 0x2, RZ, 0xfc, !PT ;  /* 0x0000000213137812 */ /* 0x000fc800078efcff */
[----:B------:R-:W-:-:S13]  /*b570*/  ISETP.NE.AND P0, PT, R19, 0x3, PT ;  /* 0x000000031300780c */ /* 0x000fda0003f05270 */
[----:B------:R-:W-:Y:S05]  /*b580*/  @!P0 BRA `(.L_x_309) ;  /* 0x0000000000048947 */ /* 0x000fea0003800000 */
[----:B------:R-:W-:Y:S01]  /*b590*/  BPT.TRAP 0x1 ;  /* 0x000000040000795c */ /* 0x000fe20000300000 */
.L_x_309:
[----:B------:R-:W0:Y:S01]  /*b5a0*/  S2R R5, SR_CgaCtaId ;  /* 0x0000000000057919 */ /* 0x000e220000008800 */
[----:B------:R-:W-:Y:S02]  /*b5b0*/  MOV R2, 0x400 ;  /* 0x0000040000027802 */ /* 0x000fe40000000f00 */
[----:B------:R-:W-:Y:S02]  /*b5c0*/  SHF.L.U32 R4, R0, 0x1f, RZ ;  /* 0x0000001f00047819 */ /* 0x000fe400000006ff */
[----:B0-----:R-:W-:-:S05]  /*b5d0*/  LEA R2, R5, R2, 0x18 ;  /* 0x0000000205027211 */ /* 0x001fca00078ec0ff */
[----:B------:R-:W-:-:S04]  /*b5e0*/  VIADD R2, R2, 0x20 ;  /* 0x0000002002027836 */ /* 0x000fc80000000000 */
[C---:B------:R-:W-:Y:S02]  /*b5f0*/  IMAD R7, R3.reuse, 0x8, R2 ;  /* 0x0000000803077824 */ /* 0x040fe400078e0202 */
[----:B------:R-:W-:Y:S02]  /*b600*/  VIADD R3, R3, 0x1 ;  /* 0x0000000103037836 */ /* 0x000fe40000000000 */
[----:B------:R-:W0:Y:S03]  /*b610*/  SYNCS.PHASECHK.TRANS64.TRYWAIT P0, [R7+URZ], R4 ;  /* 0x00000004070075a7 */ /* 0x000e26000800017f */
[----:B------:R-:W-:-:S04]  /*b620*/  ISETP.NE.AND P1, PT, R3, 0x4, PT ;  /* 0x000000040300780c */ /* 0x000fc80003f25270 */
[----:B------:R-:W-:Y:S02]  /*b630*/  SEL R5, RZ, 0x1, P1 ;  /* 0x00000001ff057807 */ /* 0x000fe40000800000 */
[----:B------:R-:W-:Y:S02]  /*b640*/  SEL R3, R3, RZ, P1 ;  /* 0x000000ff03037207 */ /* 0x000fe40000800000 */
[----:B------:R-:W-:-:S03]  /*b650*/  LOP3.LUT R6, R0, R5, RZ, 0x3c, !PT ;  /* 0x0000000500067212 */ /* 0x000fc600078e3cff */
[----:B------:R-:W-:Y:S01]  /*b660*/  IMAD R8, R3, 0x8, R2 ;  /* 0x0000000803087824 */ /* 0x000fe200078e0202 */
[----:B------:R-:W-:Y:S01]  /*b670*/  SHF.L.U32 R5, R6, 0x1f, RZ ;  /* 0x0000001f06057819 */ /* 0x000fe200000006ff */
[----:B0-----:R-:W-:Y:S06]  /*b680*/  @!P0 BRA `(.L_x_310) ;  /* 0x0000000000dc8947 */ /* 0x001fec0003800000 */
.L_x_321:
[----:B------:R-:W1:Y:S01]  /*b690*/  SYNCS.PHASECHK.TRANS64.TRYWAIT P0, [R8+URZ], R5 ;  /* 0x00000005080075a7 */ /* 0x000e62000800017f */
[----:B------:R-:W-:-:S05]  /*b6a0*/  VIADD R0, R3, 0x1 ;  /* 0x0000000103007836 */ /* 0x000fca0000000000 */
[----:B------:R-:W-:-:S04]  /*b6b0*/  ISETP.NE.AND P1, PT, R0, 0x4, PT ;  /* 0x000000040000780c */ /* 0x000fc80003f25270 */
[----:B------:R-:W-:Y:S02]  /*b6c0*/  SEL R3, RZ, 0x1, P1 ;  /* 0x00000001ff037807 */ /* 0x000fe40000800000 */
[----:B0-----:R-:W-:Y:S02]  /*b6d0*/  SEL R7, R0, RZ, P1 ;  /* 0x000000ff00077207 */ /* 0x001fe40000800000 */
[----:B------:R-:W-:-:S03]  /*b6e0*/  LOP3.LUT R9, R6, R3, RZ, 0x3c, !PT ;  /* 0x0000000306097212 */ /* 0x000fc600078e3cff */
[----:B------:R-:W-:Y:S01]  /*b6f0*/  IMAD R11, R7, 0x8, R2 ;  /* 0x00000008070b7824 */ /* 0x000fe200078e0202 */
[----:B------:R-:W-:Y:S01]  /*b700*/  SHF.L.U32 R6, R9, 0x1f, RZ ;  /* 0x0000001f09067819 */ /* 0x000fe200000006ff */
[----:B-1----:R-:W-:Y:S06]  /*b710*/  @!P0 BRA `(.L_x_311) ;  /* 0x0000000000cc8947 */ /* 0x002fec0003800000 */
.L_x_322:
[----:B------:R-:W1:Y:S01]  /*b720*/  SYNCS.PHASECHK.TRANS64.TRYWAIT P0, [R11+URZ], R6 ;  /* 0x000000060b0075a7 */ /* 0x000e62000800017f */
[----:B------:R-:W-:-:S05]  /*b730*/  VIADD R0, R7, 0x1 ;  /* 0x0000000107007836 */ /* 0x000fca0000000000 */
[----:B------:R-:W-:-:S04]  /*b740*/  ISETP.NE.AND P1, PT, R0, 0x4, PT ;  /* 0x000000040000780c */ /* 0x000fc80003f25270 */
[----:B------:R-:W-:Y:S02]  /*b750*/  SEL R4, RZ, 0x1, P1 ;  /* 0x00000001ff047807 */ /* 0x000fe40000800000 */
[----:B------:R-:W-:Y:S02]  /*b760*/  SEL R3, R0, RZ, P1 ;  /* 0x000000ff00037207 */ /* 0x000fe40000800000 */
[----:B------:R-:W-:Y:S01]  /*b770*/  LOP3.LUT R0, R9, R4, RZ, 0x3c, !PT ;  /* 0x0000000409007212 */ /* 0x000fe200078e3cff */
[----:B-1----:R-:W-:Y:S06]  /*b780*/  @!P0 BRA `(.L_x_312) ;  /* 0x0000000000c48947 */ /* 0x002fec0003800000 */
.L_x_323:
[----:B------:R-:W-:Y:S01]  /*b790*/  IMAD R3, R3, 0x8, R2 ;  /* 0x0000000803037824 */ /* 0x000fe200078e0202 */
[----:B------:R-:W-:-:S07]  /*b7a0*/  SHF.L.U32 R0, R0, 0x1f, RZ ;  /* 0x0000001f00007819 */ /* 0x000fce00000006ff */
.L_x_313:
[----:B--2---:R2:W3:Y:S02]  /*b7b0*/  SYNCS.PHASECHK.TRANS64.TRYWAIT P0, [R3+URZ], R0 ;  /* 0x00000000030075a7 */ /* 0x0044e4000800017f */
[----:B---3--:R-:W-:Y:S05]  /*b7c0*/  @!P0 NANOSLEEP.SYNCS 0x989680 ;  /* 0x009896800000895d */ /* 0x008fea0003900000 */
[----:B------:R-:W3:Y:S02]  /*b7d0*/  @!P0 SYNCS.PHASECHK.TRANS64 P0, [R3+URZ], R0 ;  /* 0x00000000030085a7 */ /* 0x000ee4000800007f */
[----:B---3--:R-:W-:Y:S05]  /*b7e0*/  @!P0 BRA `(.L_x_313) ;  /* 0xfffffffc00f08947 */ /* 0x008fea000383ffff */
.L_x_308:
[----:B------:R-:W-:Y:S05]  /*b7f0*/  BSYNC B0 ;  /* 0x0000000000007941 */ /* 0x000fea0003800000 */
.L_x_307:
[----:B------:R-:W-:Y:S05]  /*b800*/  EXIT ;  /* 0x000000000000794d */ /* 0x000fea0003800000 */
.L_x_21:
[----:B---3--:R3:W4:Y:S02]  /*b810*/  SYNCS.PHASECHK.TRANS64.TRYWAIT P1, [R3+URZ], R0 ;  /* 0x00000000030075a7 */ /* 0x008724000802017f */
[----:B----4-:R-:W-:Y:S05]  /*b820*/  @!P1 NANOSLEEP.SYNCS 0x989680 ;  /* 0x009896800000995d */ /* 0x010fea0003900000 */
[----:B------:R-:W4:Y:S02]  /*b830*/  @!P1 SYNCS.PHASECHK.TRANS64 P1, [R3+URZ], R0 ;  /* 0x00000000030095a7 */ /* 0x000f24000802007f */
[----:B----4-:R-:W-:Y:S05]  /*b840*/  @!P1 BRA `(.L_x_21) ;  /* 0xfffffffc00f09947 */ /* 0x010fea000383ffff */
[----:B------:R-:W-:Y:S05]  /*b850*/  BRA `(.L_x_20) ;  /* 0xffffff5c00147947 */ /* 0x000fea000383ffff */
.L_x_26:
[----:B-1----:R1:W2:Y:S02]  /*b860*/  SYNCS.PHASECHK.TRANS64.TRYWAIT P1, [R5+URZ], R4 ;  /* 0x00000004050075a7 */ /* 0x0022a4000802017f */
[----:B--2---:R-:W-:Y:S05]  /*b870*/  @!P1 NANOSLEEP.SYNCS 0x989680 ;  /* 0x009896800000995d */ /* 0x004fea0003900000 */
[----:B------:R-:W2:Y:S02]  /*b880*/  @!P1 SYNCS.PHASECHK.TRANS64 P1, [R5+URZ], R4 ;  /* 0x00000004050095a7 */ /* 0x000ea4000802007f */
[----:B--2---:R-:W-:Y:S05]  /*b890*/  @!P1 BRA `(.L_x_26) ;  /* 0xfffffffc00f09947 */ /* 0x004fea000383ffff */
[----:B------:R-:W-:Y:S05]  /*b8a0*/  BRA `(.L_x_25) ;  /* 0xffffff6000107947 */ /* 0x000fea000383ffff */
.L_x_295:
[----:B------:R-:W-:Y:S01]  /*b8b0*/  BSSY B1, `(.L_x_314) ;  /* 0x0000006000017945 */ /* 0x000fe20003800000 */
[----:B------:R-:W-:-:S07]  /*b8c0*/  IMAD.MOV.U32 R15, RZ, RZ, -0x1 ;  /* 0xffffffffff0f7424 */ /* 0x000fce00078e00ff */
[----:B------:R-:W-:Y:S05]  /*b8d0*/  WARPSYNC.COLLECTIVE R15, `(.L_x_315) ;  /* 0x000000000f0c7348 */ /* 0x000fea0003c00000 */
[----:B------:R-:W-:Y:S02]  /*b8e0*/  ELECT P6, UR62, PT ;  /* 0x00000000003e782f */ /* 0x000fe400038c0000 */
[----:B------:R-:W-:Y:S01]  /*b8f0*/  MOV R14, UR62 ;  /* 0x0000003e000e7c02 */ /* 0x000fe20008000f00 */
[----:B------:R-:W-:Y:S10]  /*b900*/  ENDCOLLECTIVE ;  /* 0x000000000000791b */ /* 0x000ff40003800000 */
.L_x_315:
[----:B------:R-:W-:Y:S05]  /*b910*/  BSYNC B1 ;  /* 0x0000000000017941 */ /* 0x000fea0003800000 */
.L_x_314:
[----:B------:R-:W-:Y:S05]  /*b920*/  BRA `(.L_x_316) ;  /* 0xfffffff000347947 */ /* 0x000fea000383ffff */
.L_x_298:
[----:B0-----:R0:W1:Y:S02]  /*b930*/  SYNCS.PHASECHK.TRANS64.TRYWAIT P0, [R22+URZ+0x20], R13 ;  /* 0x0000200d160075a7 */ /* 0x001064000800017f */
[----:B-1----:R-:W-:Y:S05]  /*b940*/  @!P0 NANOSLEEP.SYNCS 0x989680 ;  /* 0x009896800000895d */ /* 0x002fea0003900000 */
[----:B------:R-:W1:Y:S02]  /*b950*/  @!P0 SYNCS.PHASECHK.TRANS64 P0, [R22+URZ+0x20], R13 ;  /* 0x0000200d160085a7 */ /* 0x000e64000800007f */
[----:B-1----:R-:W-:Y:S05]  /*b960*/  @!P0 BRA `(.L_x_298) ;  /* 0xfffffffc00f08947 */ /* 0x002fea000383ffff */
[----:B------:R-:W-:Y:S05]  /*b970*/  BRA `(.L_x_317) ;  /* 0xfffffff000747947 */ /* 0x000fea000383ffff */
.L_x_306:
[----:B------:R-:W-:Y:S01]  /*b980*/  BSSY B0, `(.L_x_318) ;  /* 0x0000006000007945 */ /* 0x000fe20003800000 */
[----:B------:R-:W-:-:S07]  /*b990*/  IMAD.MOV.U32 R15, RZ, RZ, -0x1 ;  /* 0xffffffffff0f7424 */ /* 0x000fce00078e00ff */
[----:B------:R-:W-:Y:S05]  /*b9a0*/  WARPSYNC.COLLECTIVE R15, `(.L_x_319) ;  /* 0x000000000f0c7348 */ /* 0x000fea0003c00000 */
[----:B------:R-:W-:Y:S02]  /*b9b0*/  ELECT P6, UR62, PT ;  /* 0x00000000003e782f */ /* 0x000fe400038c0000 */
[----:B------:R-:W-:Y:S01]  /*b9c0*/  MOV R14, UR62 ;  /* 0x0000003e000e7c02 */ /* 0x000fe20008000f00 */
[----:B------:R-:W-:Y:S10]  /*b9d0*/  ENDCOLLECTIVE ;  /* 0x000000000000791b */ /* 0x000ff40003800000 */
.L_x_319:
[----:B------:R-:W-:Y:S05]  /*b9e0*/  BSYNC B0 ;  /* 0x0000000000007941 */ /* 0x000fea0003800000 */
.L_x_318:
[----:B------:R-:W-:Y:S05]  /*b9f0*/  BRA `(.L_x_320) ;  /* 0xfffffff800d07947 */ /* 0x000fea000383ffff */
.L_x_310:
[----:B0-----:R0:W1:Y:S02]  /*ba00*/  SYNCS.PHASECHK.TRANS64.TRYWAIT P0, [R7+URZ], R4 ;  /* 0x00000004070075a7 */ /* 0x001064000800017f */
[----:B-1----:R-:W-:Y:S05]  /*ba10*/  @!P0 NANOSLEEP.SYNCS 0x989680 ;  /* 0x009896800000895d */ /* 0x002fea0003900000 */
[----:B------:R-:W1:Y:S02]  /*ba20*/  @!P0 SYNCS.PHASECHK.TRANS64 P0, [R7+URZ], R4 ;  /* 0x00000004070085a7 */ /* 0x000e64000800007f */
[----:B-1----:R-:W-:Y:S05]  /*ba30*/  @!P0 BRA `(.L_x_310) ;  /* 0xfffffffc00f08947 */ /* 0x002fea000383ffff */
[----:B------:R-:W-:Y:S05]  /*ba40*/  BRA `(.L_x_321) ;  /* 0xfffffffc00107947 */ /* 0x000fea000383ffff */
.L_x_311:
[----:B0-----:R0:W1:Y:S02]  /*ba50*/  SYNCS.PHASECHK.TRANS64.TRYWAIT P0, [R8+URZ], R5 ;  /* 0x00000005080075a7 */ /* 0x001064000800017f */
[----:B-1----:R-:W-:Y:S05]  /*ba60*/  @!P0 NANOSLEEP.SYNCS 0x989680 ;  /* 0x009896800000895d */ /* 0x002fea0003900000 */
[----:B------:R-:W1:Y:S02]  /*ba70*/  @!P0 SYNCS.PHASECHK.TRANS64 P0, [R8+URZ], R5 ;  /* 0x00000005080085a7 */ /* 0x000e64000800007f */
[----:B-1----:R-:W-:Y:S05]  /*ba80*/  @!P0 BRA `(.L_x_311) ;  /* 0xfffffffc00f08947 */ /* 0x002fea000383ffff */
[----:B------:R-:W-:Y:S05]  /*ba90*/  BRA `(.L_x_322) ;  /* 0xfffffffc00207947 */ /* 0x000fea000383ffff */
.L_x_312:
[----:B-1----:R1:W2:Y:S02]  /*baa0*/  SYNCS.PHASECHK.TRANS64.TRYWAIT P0, [R11+URZ], R6 ;  /* 0x000000060b0075a7 */ /* 0x0022a4000800017f */
[----:B--2---:R-:W-:Y:S05]  /*bab0*/  @!P0 NANOSLEEP.SYNCS 0x989680 ;  /* 0x009896800000895d */ /* 0x004fea0003900000 */
[----:B------:R-:W2:Y:S02]  /*bac0*/  @!P0 SYNCS.PHASECHK.TRANS64 P0, [R11+URZ], R6 ;  /* 0x000000060b0085a7 */ /* 0x000ea4000800007f */
[----:B--2---:R-:W-:Y:S05]  /*bad0*/  @!P0 BRA `(.L_x_312) ;  /* 0xfffffffc00f08947 */ /* 0x004fea000383ffff */
[----:B------:R-:W-:Y:S05]  /*bae0*/  BRA `(.L_x_323) ;  /* 0xfffffffc00287947 */ /* 0x000fea000383ffff */
.L_x_324:
[----:B------:R-:W-:-:S00]  /*baf0*/  BRA `(.L_x_324) ;  /* 0xfffffffc00fc7947 */ /* 0x000fc0000383ffff */
[----:B------:R-:W-:-:S00]  /*bb00*/  NOP ;  /* 0x0000000000007918 */ /* 0x000fc00000000000 */
[----:B------:R-:W-:-:S00]  /*bb10*/  NOP ;  /* 0x0000000000007918 */ /* 0x000fc00000000000 */
[----:B------:R-:W-:-:S00]  /*bb20*/  NOP ;  /* 0x0000000000007918 */ /* 0x000fc00000000000 */
[----:B------:R-:W-:-:S00]  /*bb30*/  NOP ;  /* 0x0000000000007918 */ /* 0x000fc00000000000 */
[----:B------:R-:W-:-:S00]  /*bb40*/  NOP ;  /* 0x0000000000007918 */ /* 0x000fc00000000000 */
[----:B------:R-:W-:-:S00]  /*bb50*/  NOP ;  /* 0x0000000000007918 */ /* 0x000fc00000000000 */
[----:B------:R-:W-:-:S00]  /*bb60*/  NOP ;  /* 0x0000000000007918 */ /* 0x000fc00000000000 */
[----:B------:R-:W-:-:S00]  /*bb70*/  NOP ;  /* 0x0000000000007918 */ /* 0x000fc00000000000 */
.L_x_325:


//--------------------- .nv.global.init           --------------------------
	.section	.nv.global.init,"aw",@progbits
.nv.global.init:
	.type		$str$22,@object
	.size		$str$22,($str$23 - $str$22)
$str$22:
        /*0000*/ 	.byte	0x6b, 0x5f, 0x74, 0x69, 0x6c, 0x65, 0x5f, 0x63, 0x6f, 0x75, 0x6e, 0x74, 0x20, 0x3e, 0x3d, 0x20
        /*0010*/ 	.byte	0x31, 0x00
	.type		$str$23,@object
	.size		$str$23,(__unnamed_1 - $str$23)
$str$23:
        /*0012*/ 	.byte	0x2f, 0x74, 0x6d, 0x70, 0x2f, 0x63, 0x75, 0x74, 0x6c, 0x61, 0x73, 0x73, 0x5f, 0x73, 0x77, 0x65
        /*0022*/ 	.byte	0x65, 0x70, 0x5f, 0x73, 0x72, 0x63, 0x2f, 0x69, 0x6e, 0x63, 0x6c, 0x75, 0x64, 0x65, 0x2f, 0x63
        /*0032*/ 	.byte	0x75, 0x74, 0x6c, 0x61, 0x73, 0x73, 0x2f, 0x67, 0x65, 0x6d, 0x6d, 0x2f, 0x63, 0x6f, 0x6c, 0x6c
        /*0042*/ 	.byte	0x65, 0x63, 0x74, 0x69, 0x76, 0x65, 0x2f, 0x73, 0x6d, 0x39, 0x30, 0x5f, 0x6d, 0x6d, 0x61, 0x5f
        /*0052*/ 	.byte	0x74, 0x6d, 0x61, 0x5f, 0x67, 0x6d, 0x6d, 0x61, 0x5f, 0x73, 0x73, 0x5f, 0x77, 0x61, 0x72, 0x70
        /*0062*/ 	.byte	0x73, 0x70, 0x65, 0x63, 0x69, 0x61, 0x6c, 0x69, 0x7a, 0x65, 0x64, 0x2e, 0x68, 0x70, 0x70, 0x00
	.type		__unnamed_1,@object
	.size		__unnamed_1,(.L_0 - __unnamed_1)
__unnamed_1:
        /*0072*/ 	.byte	0x76, 0x6f, 0x69, 0x64, 0x20, 0x63, 0x75, 0x74, 0x6c, 0x61, 0x73, 0x73, 0x3a, 0x3a, 0x67, 0x65
        /* <DEDUP_REMOVED lines=181> */
.L_0:


//--------------------- .nv.shared._ZN7cutlass13device_kernelINS_4gemm6kernel13GemmUniversalIN4cute5tupleIJiiiiEEENS1_10collective13CollectiveMmaINS1_34MainloopSm90TmaGmmaWarpSpecializedILi4ENS5_IJNS4_1CILi1EEENSA_ILi8EEESB_EEENS1_35KernelTmaWarpSpecializedCooperativeEEENS5_IJNSA_ILi128EEENSA_ILi256EEENSA_ILi64EEEEEENS_10bfloat16_tENS5_IJlSB_lEEESK_SL_NS4_8TiledMMAINS4_8MMA_AtomIJNS4_4SM904GMMA28MMA_64x256x16_F32BF16BF16_SSILNSP_5MajorE0ELSR_0ELNSP_7ScaleInE1ELSS_1EEEEEENS4_6LayoutINS5_IJNSA_ILi2EEESB_SB_EEENS5_IJSB_NSA_ILi0EEESY_EEEEENS5_IJNS4_10UnderscoreES11_S11_EEEEENS4_23SM90_TMA_LOAD_MULTICASTENS4_14ComposedLayoutINS4_7SwizzleILi3ELi4ELi3EEENS4_18smem_ptr_flag_bitsILi16EEENSV_INS5_IJSC_SI_EEENS5_IJSI_SB_EEEEEEEvNS4_8identityENS4_13SM90_TMA_LOADES1D_vS1E_EENS_8epilogue10collective6detail29Sm90TmaWarpSpecializedAdapterINS1I_15DefaultEpilogueISK_SL_SL_NS1H_6thread17LinearCombinationISK_Li1EffLNS1M_9ScaleType4KindE0ELNS_15FloatRoundStyleE2ESK_EENS1_15EpilogueDefaultEEEEEvvEEEEvNT_6ParamsE --------------------------
	.section	.nv.shared._ZN7cutlass13device_kernelINS_4gemm6kernel13GemmUniversalIN4cute5tupleIJiiiiEEENS1_10collective13CollectiveMmaINS1_34MainloopSm90TmaGmmaWarpSpecializedILi4ENS5_IJNS4_1CILi1EEENSA_ILi8EEESB_EEENS1_35KernelTmaWarpSpecializedCooperativeEEENS5_IJNSA_ILi128EEENSA_ILi256EEENSA_ILi64EEEEEENS_10bfloat16_tENS5_IJlSB_lEEESK_SL_NS4_8TiledMMAINS4_8MMA_AtomIJNS4_4SM904GMMA28MMA_64x256x16_F32BF16BF16_SSILNSP_5MajorE0ELSR_0ELNSP_7ScaleInE1ELSS_1EEEEEENS4_6LayoutINS5_IJNSA_ILi2EEESB_SB_EEENS5_IJSB_NSA_ILi0EEESY_EEEEENS5_IJNS4_10UnderscoreES11_S11_EEEEENS4_23SM90_TMA_LOAD_MULTICASTENS4_14ComposedLayoutINS4_7SwizzleILi3ELi4ELi3EEENS4_18smem_ptr_flag_bitsILi16EEENSV_INS5_IJSC_SI_EEENS5_IJSI_SB_EEEEEEEvNS4_8identityENS4_13SM90_TMA_LOADES1D_vS1E_EENS_8epilogue10collective6detail29Sm90TmaWarpSpecializedAdapterINS1I_15DefaultEpilogueISK_SL_SL_NS1H_6thread17LinearCombinationISK_Li1EffLNS1M_9ScaleType4KindE0ELNS_15FloatRoundStyleE2ESK_EENS1_15EpilogueDefaultEEEEEvvEEEEvNT_6ParamsE,"aw",@nobits
	.sectionflags	@""
	.align	16
	.zero		1024


//--------------------- .nv.shared.reserved.0     --------------------------
	.section	.nv.shared.reserved.0,"aw",@nobits
	.weak		__nv_reservedSMEM_offset_0_alias
	.size		__nv_reservedSMEM_offset_0_alias, 0, 0
	.other		__nv_reservedSMEM_offset_0_alias,@"STO_CUDA_RESERVED_SHARED STV_DEFAULT"
__nv_reservedSMEM_offset_0_alias:
	.zero		0


//--------------------- .nv.global                --------------------------
	.section	.nv.global,"aw",@nobits
.nv.global:
	.type		_ZN40_INTERNAL_2f82a7a0_4_k_cu_b1b4b54a_313354cute1_E,@object
	.size		_ZN40_INTERNAL_2f82a7a0_4_k_cu_b1b4b54a_313354cute1_E,(_ZN40_INTERNAL_2f82a7a0_4_k_cu_b1b4b54a_313354cuda3std3__45__cpo6cbeginE - _ZN40_INTERNAL_2f82a7a0_4_k_cu_b1b4b54a_313354cute1_E)
_ZN40_INTERNAL_2f82a7a0_4_k_cu_b1b4b54a_313354cute1_E:
	.zero		1
	.type		_ZN40_INTERNAL_2f82a7a0_4_k_cu_b1b4b54a_313354cuda3std3__45__cpo6cbeginE,@object
	.size		_ZN40_INTERNAL_2f82a7a0_4_k_cu_b1b4b54a_313354cuda3std3__45__cpo6cbeginE,(_ZN40_INTERNAL_2f82a7a0_4_k_cu_b1b4b54a_313354cuda3std3__48in_placeE - _ZN40_INTERNAL_2f82a7a0_4_k_cu_b1b4b54a_313354cuda3std3__45__cpo6cbeginE)
_ZN40_INTERNAL_2f82a7a0_4_k_cu_b1b4b54a_313354cuda3std3__45__cpo6cbeginE:
	.zero		1
	.type		_ZN40_INTERNAL_2f82a7a0_4_k_cu_b1b4b54a_313354cuda3std3__48in_placeE,@object
	.size		_ZN40_INTERNAL_2f82a7a0_4_k_cu_b1b4b54a_313354cuda3std3__48in_placeE,(_ZN40_INTERNAL_2f82a7a0_4_k_cu_b1b4b54a_313354cuda3std6ranges3__45__cpo9iter_moveE - _ZN40_INTERNAL_2f82a7a0_4_k_cu_b1b4b54a_313354cuda3std3__48in_placeE)
_ZN40_INTERNAL_2f82a7a0_4_k_cu_b1b4b54a_313354cuda3std3__48in_placeE:
	.zero		1
	.type		_ZN40_INTERNAL_2f82a7a0_4_k_cu_b1b4b54a_313354cuda3std6ranges3__45__cpo9iter_moveE,@object
	.size		_ZN40_INTERNAL_2f82a7a0_4_k_cu_b1b4b54a_313354cuda3std6ranges3__45__cpo9iter_moveE,(_ZN40_INTERNAL_2f82a7a0_4_k_cu_b1b4b54a_313354cuda3std3__45__cpo5beginE - _ZN40_INTERNAL_2f82a7a0_4_k_cu_b1b4b54a_313354cuda3std6ranges3__45__cpo9iter_moveE)
_ZN40_INTERNAL_2f82a7a0_4_k_cu_b1b4b54a_313354cuda3std6ranges3__45__cpo9iter_moveE:
	.zero		1
	.type		_ZN40_INTERNAL_2f82a7a0_4_k_cu_b1b4b54a_313354cuda3std3__45__cpo5beginE,@object
	.size		_ZN40_INTERNAL_2f82a7a0_4_k_cu_b1b4b54a_313354cuda3std3__45__cpo5beginE,(_ZN40_INTERNAL_2f82a7a0_4_k_cu_b1b4b54a_313354cuda3std3__442_GLOBAL__N__2f82a7a0_4_k_cu_b1b4b54a_313356ignoreE - _ZN40_INTERNAL_2f82a7a0_4_k_cu_b1b4b54a_313354cuda3std3__45__cpo5beginE)
_ZN40_INTERNAL_2f82a7a0_4_k_cu_b1b4b54a_313354cuda3std3__45__cpo5beginE:
	.zero		1
	.type		_ZN40_INTERNAL_2f82a7a0_4_k_cu_b1b4b54a_313354cuda3std3__442_GLOBAL__N__2f82a7a0_4_k_cu_b1b4b54a_313356ignoreE,@object
	.size		_ZN40_INTERNAL_2f82a7a0_4_k_cu_b1b4b54a_313354cuda3std3__442_GLOBAL__N__2f82a7a0_4_k_cu_b1b4b54a_313356ignoreE,(_ZN40_INTERNAL_2f82a7a0_4_k_cu_b1b4b54a_313354cute7productE - _ZN40_INTERNAL_2f82a7a0_4_k_cu_b1b4b54a_313354cuda3std3__442_GLOBAL__N__2f82a7a0_4_k_cu_b1b4b54a_313356ignoreE)
_ZN40_INTERNAL_2f82a7a0_4_k_cu_b1b4b54a_313354cuda3std3__442_GLOBAL__N__2f82a7a0_4_k_cu_b1b4b54a_313356ignoreE:
	.zero		1
	.type		_ZN40_INTERNAL_2f82a7a0_4_k_cu_b1b4b54a_313354cute7productE,@object
	.size		_ZN40_INTERNAL_2f82a7a0_4_k_cu_b1b4b54a_313354cute7productE,(_ZN40_INTERNAL_2f82a7a0_4_k_cu_b1b4b54a_313354cuda3std3__45__cpo3endE - _ZN40_INTERNAL_2f82a7a0_4_k_cu_b1b4b54a_313354cute7productE)
_ZN40_INTERNAL_2f82a7a0_4_k_cu_b1b4b54a_313354cute7productE:
	.zero		1
	.type		_ZN40_INTERNAL_2f82a7a0_4_k_cu_b1b4b54a_313354cuda3std3__45__cpo3endE,@object
	.size		_ZN40_INTERNAL_2f82a7a0_4_k_cu_b1b4b54a_313354cuda3std3__45__cpo3endE,(_ZN40_INTERNAL_2f82a7a0_4_k_cu_b1b4b54a_313354cuda3std3__419piecewise_constructE - _ZN40_INTERNAL_2f82a7a0_4_k_cu_b1b4b54a_313354cuda3std3__45__cpo3endE)
_ZN40_INTERNAL_2f82a7a0_4_k_cu_b1b4b54a_313354cuda3std3__45__cpo3endE:
	.zero		1
	.type		_ZN40_INTERNAL_2f82a7a0_4_k_cu_b1b4b54a_313354cuda3std3__419piecewise_constructE,@object
	.size		_ZN40_INTERNAL_2f82a7a0_4_k_cu_b1b4b54a_313354cuda3std3__419piecewise_constructE,(_ZN40_INTERNAL_2f82a7a0_4_k_cu_b1b4b54a_313354cuda3std3__45__cpo4cendE - _ZN40_INTERNAL_2f82a7a0_4_k_cu_b1b4b54a_313354cuda3std3__419piecewise_constructE)
_ZN40_INTERNAL_2f82a7a0_4_k_cu_b1b4b54a_313354cuda3std3__419piecewise_constructE:
	.zero		1
	.type		_ZN40_INTERNAL_2f82a7a0_4_k_cu_b1b4b54a_313354cuda3std3__45__cpo4cendE,@object
	.size		_ZN40_INTERNAL_2f82a7a0_4_k_cu_b1b4b54a_313354cuda3std3__45__cpo4cendE,(_ZN40_INTERNAL_2f82a7a0_4_k_cu_b1b4b54a_313354cuda3std6ranges3__45__cpo4swapE - _ZN40_INTERNAL_2f82a7a0_4_k_cu_b1b4b54a_313354cuda3std3__45__cpo4cendE)
_ZN40_INTERNAL_2f82a7a0_4_k_cu_b1b4b54a_313354cuda3std3__45__cpo4cendE:
	.zero		1
	.type		_ZN40_INTERNAL_2f82a7a0_4_k_cu_b1b4b54a_313354cuda3std6ranges3__45__cpo4swapE,@object
	.size		_ZN40_INTERNAL_2f82a7a0_4_k_cu_b1b4b54a_313354cuda3std6ranges3__45__cpo4swapE,(.L_8 - _ZN40_INTERNAL_2f82a7a0_4_k_cu_b1b4b54a_313354cuda3std6ranges3__45__cpo4swapE)
_ZN40_INTERNAL_2f82a7a0_4_k_cu_b1b4b54a_313354cuda3std6ranges3__45__cpo4swapE:
	.zero		1
.L_8:


//--------------------- .nv.constant0._ZN7cutlass13device_kernelINS_4gemm6kernel13GemmUniversalIN4cute5tupleIJiiiiEEENS1_10collective13CollectiveMmaINS1_34MainloopSm90TmaGmmaWarpSpecializedILi4ENS5_IJNS4_1CILi1EEENSA_ILi8EEESB_EEENS1_35KernelTmaWarpSpecializedCooperativeEEENS5_IJNSA_ILi128EEENSA_ILi256EEENSA_ILi64EEEEEENS_10bfloat16_tENS5_IJlSB_lEEESK_SL_NS4_8TiledMMAINS4_8MMA_AtomIJNS4_4SM904GMMA28MMA_64x256x16_F32BF16BF16_SSILNSP_5MajorE0ELSR_0ELNSP_7ScaleInE1ELSS_1EEEEEENS4_6LayoutINS5_IJNSA_ILi2EEESB_SB_EEENS5_IJSB_NSA_ILi0EEESY_EEEEENS5_IJNS4_10UnderscoreES11_S11_EEEEENS4_23SM90_TMA_LOAD_MULTICASTENS4_14ComposedLayoutINS4_7SwizzleILi3ELi4ELi3EEENS4_18smem_ptr_flag_bitsILi16EEENSV_INS5_IJSC_SI_EEENS5_IJSI_SB_EEEEEEEvNS4_8identityENS4_13SM90_TMA_LOADES1D_vS1E_EENS_8epilogue10collective6detail29Sm90TmaWarpSpecializedAdapterINS1I_15DefaultEpilogueISK_SL_SL_NS1H_6thread17LinearCombinationISK_Li1EffLNS1M_9ScaleType4KindE0ELNS_15FloatRoundStyleE2ESK_EENS1_15EpilogueDefaultEEEEEvvEEEEvNT_6ParamsE --------------------------
	.section	.nv.constant0._ZN7cutlass13device_kernelINS_4gemm6kernel13GemmUniversalIN4cute5tupleIJiiiiEEENS1_10collective13CollectiveMmaINS1_34MainloopSm90TmaGmmaWarpSpecializedILi4ENS5_IJNS4_1CILi1EEENSA_ILi8EEESB_EEENS1_35KernelTmaWarpSpecializedCooperativeEEENS5_IJNSA_ILi128EEENSA_ILi256EEENSA_ILi64EEEEEENS_10bfloat16_tENS5_IJlSB_lEEESK_SL_NS4_8TiledMMAINS4_8MMA_AtomIJNS4_4SM904GMMA28MMA_64x256x16_F32BF16BF16_SSILNSP_5MajorE0ELSR_0ELNSP_7ScaleInE1ELSS_1EEEEEENS4_6LayoutINS5_IJNSA_ILi2EEESB_SB_EEENS5_IJSB_NSA_ILi0EEESY_EEEEENS5_IJNS4_10UnderscoreES11_S11_EEEEENS4_23SM90_TMA_LOAD_MULTICASTENS4_14ComposedLayoutINS4_7SwizzleILi3ELi4ELi3EEENS4_18smem_ptr_flag_bitsILi16EEENSV_INS5_IJSC_SI_EEENS5_IJSI_SB_EEEEEEEvNS4_8identityENS4_13SM90_TMA_LOADES1D_vS1E_EENS_8epilogue10collective6detail29Sm90TmaWarpSpecializedAdapterINS1I_15DefaultEpilogueISK_SL_SL_NS1H_6thread17LinearCombinationISK_Li1EffLNS1M_9ScaleType4KindE0ELNS_15FloatRoundStyleE2ESK_EENS1_15EpilogueDefaultEEEEEvvEEEEvNT_6ParamsE,"a",@progbits
	.sectionflags	@""
	.align	4
.nv.constant0._ZN7cutlass13device_kernelINS_4gemm6kernel13GemmUniversalIN4cute5tupleIJiiiiEEENS1_10collective13CollectiveMmaINS1_34MainloopSm90TmaGmmaWarpSpecializedILi4ENS5_IJNS4_1CILi1EEENSA_ILi8EEESB_EEENS1_35KernelTmaWarpSpecializedCooperativeEEENS5_IJNSA_ILi128EEENSA_ILi256EEENSA_ILi64EEEEEENS_10bfloat16_tENS5_IJlSB_lEEESK_SL_NS4_8TiledMMAINS4_8MMA_AtomIJNS4_4SM904GMMA28MMA_64x256x16_F32BF16BF16_SSILNSP_5MajorE0ELSR_0ELNSP_7ScaleInE1ELSS_1EEEEEENS4_6LayoutINS5_IJNSA_ILi2EEESB_SB_EEENS5_IJSB_NSA_ILi0EEESY_EEEEENS5_IJNS4_10UnderscoreES11_S11_EEEEENS4_23SM90_TMA_LOAD_MULTICASTENS4_14ComposedLayoutINS4_7SwizzleILi3ELi4ELi3EEENS4_18smem_ptr_flag_bitsILi16EEENSV_INS5_IJSC_SI_EEENS5_IJSI_SB_EEEEEEEvNS4_8identityENS4_13SM90_TMA_LOADES1D_vS1E_EENS_8epilogue10collective6detail29Sm90TmaWarpSpecializedAdapterINS1I_15DefaultEpilogueISK_SL_SL_NS1H_6thread17LinearCombinationISK_Li1EffLNS1M_9ScaleType4KindE0ELNS_15FloatRoundStyleE2ESK_EENS1_15EpilogueDefaultEEEEEvvEEEEvNT_6ParamsE:
	.zero		1664


//--------------------- SYMBOLS --------------------------

	.type		.nv.reservedSmem.offset0,@object
	.size		.nv.reservedSmem.offset0,0x4
	.type		__assertfail,@function
